	.target	sm_90a

	.elftype	@"ET_EXEC"


//--------------------- .note.nv.tkinfo           --------------------------
	.section	.note.nv.tkinfo,"",@"SHT_NOTE"
	.sectionflags	@"SHF_NOTE_NV_TKINFO"
	.tkinfo
        /*0018*/ 	.word	0x00000002
        /*0030*/ 	.string	""
        /*0030*/ 	.string	"ptxas"
        /*0030*/ 	.string	"Cuda compilation tools, release 13.0, V13.0.88"
        /*0030*/ 	.string	"Build cuda_13.0.r13.0/compiler.36424714_0"
        /*0030*/ 	.string	"-v  -suppress-debug-info  -lineinfo  -arch sm_90a "



//--------------------- .note.nv.cuinfo           --------------------------
	.section	.note.nv.cuinfo,"",@"SHT_NOTE"
	.sectionflags	@"SHF_NOTE_NV_CUINFO"
        /*0018*/ 	.short	0x0002
        /*001a*/ 	.short	0x005a
        /*001c*/ 	.short	0x0082
	.zero		2


//--------------------- .nv.info                  --------------------------
	.section	.nv.info,"",@"SHT_CUDA_INFO"
	.align	4


	//----- nvinfo : EIATTR_REGCOUNT
	.align		4
        /*0000*/ 	.byte	0x04, 0x2f
        /*0002*/ 	.short	(.L_1 - .L_0)
	.align		4
.L_0:
        /*0004*/ 	.word	index@(matmul_kernel)
        /*0008*/ 	.word	0x00000080


	//----- nvinfo : EIATTR_FRAME_SIZE
	.align		4
.L_1:
        /*000c*/ 	.byte	0x04, 0x11
        /*000e*/ 	.short	(.L_3 - .L_2)
	.align		4
.L_2:
        /*0010*/ 	.word	index@(matmul_kernel)
        /*0014*/ 	.word	0x000000e0


	//----- nvinfo : EIATTR_MIN_STACK_SIZE
	.align		4
.L_3:
        /*0018*/ 	.byte	0x04, 0x12
        /*001a*/ 	.short	(.L_5 - .L_4)
	.align		4
.L_4:
        /*001c*/ 	.word	index@(matmul_kernel)
        /*0020*/ 	.word	0x000000e0
.L_5:


//--------------------- .nv.compat                --------------------------
	.section	.nv.compat,"",@"SHT_CUDA_COMPAT_INFO"
	.align	4
        /*0000*/ 	.byte	0x02, 0x09, 0x01, 0x00, 0x02, 0x02, 0x04, 0x00, 0x02, 0x05, 0x05, 0x00, 0x03, 0x07, 0x01, 0x01
        /*0010*/ 	.byte	0x02, 0x03, 0x00, 0x00, 0x02, 0x06, 0x01, 0x00, 0x04, 0x0b, 0x08, 0x00, 0x00, 0x00, 0x00, 0x00
        /*0020*/ 	.byte	0x00, 0x00, 0x00, 0x00


//--------------------- .nv.info.matmul_kernel    --------------------------
	.section	.nv.info.matmul_kernel,"",@"SHT_CUDA_INFO"
	.sectionflags	@""
	.align	4


	//----- nvinfo : EIATTR_CUDA_API_VERSION
	.align		4
        /*0000*/ 	.byte	0x04, 0x37
        /*0002*/ 	.short	(.L_7 - .L_6)
.L_6:
        /*0004*/ 	.word	0x00000082


	//----- nvinfo : EIATTR_KPARAM_INFO
	.align		4
.L_7:
        /*0008*/ 	.byte	0x04, 0x17
        /*000a*/ 	.short	(.L_9 - .L_8)
.L_8:
        /*000c*/ 	.word	0x00000000
        /*0010*/ 	.short	0x000d
        /*0012*/ 	.short	0x0048
        /*0014*/ 	.byte	0x00, 0xf4, 0x21, 0x00


	//----- nvinfo : EIATTR_KPARAM_INFO
	.align		4
.L_9:
        /*0018*/ 	.byte	0x04, 0x17
        /*001a*/ 	.short	(.L_11 - .L_10)
.L_10:
        /*001c*/ 	.word	0x00000000
        /*0020*/ 	.short	0x000c
        /*0022*/ 	.short	0x0040
        /*0024*/ 	.byte	0x00, 0xf4, 0x21, 0x00


	//----- nvinfo : EIATTR_KPARAM_INFO
	.align		4
.L_11:
        /*0028*/ 	.byte	0x04, 0x17
        /*002a*/ 	.short	(.L_13 - .L_12)
.L_12:
        /*002c*/ 	.word	0x00000000
        /*0030*/ 	.short	0x000b
        /*0032*/ 	.short	0x0038
        /*0034*/ 	.byte	0x00, 0xf0, 0x11, 0x00


	//----- nvinfo : EIATTR_KPARAM_INFO
	.align		4
.L_13:
        /*0038*/ 	.byte	0x04, 0x17
        /*003a*/ 	.short	(.L_15 - .L_14)
.L_14:
        /*003c*/ 	.word	0x00000000
        /*0040*/ 	.short	0x000a
        /*0042*/ 	.short	0x0034
        /*0044*/ 	.byte	0x00, 0xf0, 0x11, 0x00


	//----- nvinfo : EIATTR_KPARAM_INFO
	.align		4
.L_15:
        /*0048*/ 	.byte	0x04, 0x17
        /*004a*/ 	.short	(.L_17 - .L_16)
.L_16:
        /*004c*/ 	.word	0x00000000
        /*0050*/ 	.short	0x0009
        /*0052*/ 	.short	0x0030
        /*0054*/ 	.byte	0x00, 0xf0, 0x11, 0x00


	//----- nvinfo : EIATTR_KPARAM_INFO
	.align		4
.L_17:
        /*0058*/ 	.byte	0x04, 0x17
        /*005a*/ 	.short	(.L_19 - .L_18)
.L_18:
        /*005c*/ 	.word	0x00000000
        /*0060*/ 	.short	0x0008
        /*0062*/ 	.short	0x002c
        /*0064*/ 	.byte	0x00, 0xf0, 0x11, 0x00


	//----- nvinfo : EIATTR_KPARAM_INFO
	.align		4
.L_19:
        /*0068*/ 	.byte	0x04, 0x17
        /*006a*/ 	.short	(.L_21 - .L_20)
.L_20:
        /*006c*/ 	.word	0x00000000
        /*0070*/ 	.short	0x0007
        /*0072*/ 	.short	0x0028
        /*0074*/ 	.byte	0x00, 0xf0, 0x11, 0x00


	//----- nvinfo : EIATTR_KPARAM_INFO
	.align		4
.L_21:
        /*0078*/ 	.byte	0x04, 0x17
        /*007a*/ 	.short	(.L_23 - .L_22)
.L_22:
        /*007c*/ 	.word	0x00000000
        /*0080*/ 	.short	0x0006
        /*0082*/ 	.short	0x0024
        /*0084*/ 	.byte	0x00, 0xf0, 0x11, 0x00


	//----- nvinfo : EIATTR_KPARAM_INFO
	.align		4
.L_23:
        /*0088*/ 	.byte	0x04, 0x17
        /*008a*/ 	.short	(.L_25 - .L_24)
.L_24:
        /*008c*/ 	.word	0x00000000
        /*0090*/ 	.short	0x0005
        /*0092*/ 	.short	0x0020
        /*0094*/ 	.byte	0x00, 0xf0, 0x11, 0x00


	//----- nvinfo : EIATTR_KPARAM_INFO
	.align		4
.L_25:
        /*0098*/ 	.byte	0x04, 0x17
        /*009a*/ 	.short	(.L_27 - .L_26)
.L_26:
        /*009c*/ 	.word	0x00000000
        /*00a0*/ 	.short	0x0004
        /*00a2*/ 	.short	0x001c
        /*00a4*/ 	.byte	0x00, 0xf0, 0x11, 0x00


	//----- nvinfo : EIATTR_KPARAM_INFO
	.align		4
.L_27:
        /*00a8*/ 	.byte	0x04, 0x17
        /*00aa*/ 	.short	(.L_29 - .L_28)
.L_28:
        /*00ac*/ 	.word	0x00000000
        /*00b0*/ 	.short	0x0003
        /*00b2*/ 	.short	0x0018
        /*00b4*/ 	.byte	0x00, 0xf0, 0x11, 0x00


	//----- nvinfo : EIATTR_KPARAM_INFO
	.align		4
.L_29:
        /*00b8*/ 	.byte	0x04, 0x17
        /*00ba*/ 	.short	(.L_31 - .L_30)
.L_30:
        /*00bc*/ 	.word	0x00000000
        /*00c0*/ 	.short	0x0002
        /*00c2*/ 	.short	0x0010
        /*00c4*/ 	.byte	0x00, 0xf4, 0x21, 0x00


	//----- nvinfo : EIATTR_KPARAM_INFO
	.align		4
.L_31:
        /*00c8*/ 	.byte	0x04, 0x17
        /*00ca*/ 	.short	(.L_33 - .L_32)
.L_32:
        /*00cc*/ 	.word	0x00000000
        /*00d0*/ 	.short	0x0001
        /*00d2*/ 	.short	0x0008
        /*00d4*/ 	.byte	0x00, 0xf4, 0x21, 0x00


	//----- nvinfo : EIATTR_KPARAM_INFO
	.align		4
.L_33:
        /*00d8*/ 	.byte	0x04, 0x17
        /*00da*/ 	.short	(.L_35 - .L_34)
.L_34:
        /*00dc*/ 	.word	0x00000000
        /*00e0*/ 	.short	0x0000
        /*00e2*/ 	.short	0x0000
        /*00e4*/ 	.byte	0x00, 0xf4, 0x21, 0x00


	//----- nvinfo : EIATTR_SPARSE_MMA_MASK
	.align		4
.L_35:
        /*00e8*/ 	.byte	0x03, 0x50
        /*00ea*/ 	.short	0x0000


	//----- nvinfo : EIATTR_MAXREG_COUNT
	.align		4
        /*00ec*/ 	.byte	0x03, 0x1b
        /*00ee*/ 	.short	0x0080


	//----- nvinfo : EIATTR_NUM_BARRIERS
	.align		4
        /*00f0*/ 	.byte	0x02, 0x4c
        /*00f2*/ 	.byte	0x01
	.zero		1


	//----- nvinfo : EIATTR_ANNOTATIONS
	.align		4
        /*00f4*/ 	.byte	0x04, 0x55
        /*00f6*/ 	.short	(.L_37 - .L_36)


	//   ....[0]....
.L_36:
        /*00f8*/ 	.word	0x00000001
        /*00fc*/ 	.byte	0x40, 0x05, 0x00, 0x00, 0x01, 0x00, 0x00, 0x00, 0xb0, 0x05, 0x00, 0x00, 0x01, 0x00, 0x00, 0x00
        /* <DEDUP_REMOVED lines=65> */
        /*051c*/ 	.byte	0x60, 0x44, 0x00, 0x00


	//----- nvinfo : EIATTR_MERCURY_ISA_VERSION
	.align		4
.L_37:
        /*0520*/ 	.byte	0x03, 0x5f
        /*0522*/ 	.short	0x0101


	//----- nvinfo : EIATTR_EXIT_INSTR_OFFSETS
	.align		4
        /*0524*/ 	.byte	0x04, 0x1c
        /*0526*/ 	.short	(.L_39 - .L_38)


	//   ....[0]....
.L_38:
        /*0528*/ 	.word	0x00006530


	//   ....[1]....
        /*052c*/ 	.word	0x00006550


	//----- nvinfo : EIATTR_REQNTID
	.align		4
.L_39:
        /*0530*/ 	.byte	0x04, 0x10
        /*0532*/ 	.short	(.L_41 - .L_40)
.L_40:
        /*0534*/ 	.word	0x00000200
        /*0538*/ 	.word	0x00000001
        /*053c*/ 	.word	0x00000001


	//----- nvinfo : EIATTR_CBANK_PARAM_SIZE
	.align		4
.L_41:
        /*0540*/ 	.byte	0x03, 0x19
        /*0542*/ 	.short	0x0050


	//----- nvinfo : EIATTR_PARAM_CBANK
	.align		4
        /*0544*/ 	.byte	0x04, 0x0a
        /*0546*/ 	.short	(.L_43 - .L_42)
	.align		4
.L_42:
        /*0548*/ 	.word	index@(.nv.constant0.matmul_kernel)
        /*054c*/ 	.short	0x0210
        /*054e*/ 	.short	0x0050


	//----- nvinfo : EIATTR_SW_WAR
	.align		4
.L_43:
        /*0550*/ 	.byte	0x04, 0x36
        /*0552*/ 	.short	(.L_45 - .L_44)
.L_44:
        /*0554*/ 	.word	0x00000008
.L_45:


//--------------------- .nv.callgraph             --------------------------
	.section	.nv.callgraph,"",@"SHT_CUDA_CALLGRAPH"
	.align	4
	.sectionentsize	8
	.align		4
        /*0000*/ 	.word	0x00000000
	.align		4
        /*0004*/ 	.word	0xffffffff
	.align		4
        /*0008*/ 	.word	0x00000000
	.align		4
        /*000c*/ 	.word	0xfffffffe
	.align		4
        /*0010*/ 	.word	0x00000000
	.align		4
        /*0014*/ 	.word	0xfffffffd
	.align		4
        /*0018*/ 	.word	0x00000000
	.align		4
        /*001c*/ 	.word	0xfffffffc


//--------------------- .text.matmul_kernel       --------------------------
	.section	.text.matmul_kernel,"ax",@progbits
	.align	128
        .global         matmul_kernel
        .type           matmul_kernel,@function
        .size           matmul_kernel,(.L_x_4 - matmul_kernel)
        .other          matmul_kernel,@"STO_CUDA_ENTRY STV_DEFAULT"
matmul_kernel:
.text.matmul_kernel:
[----:B------:R-:W0:Y:S08]  /*0000*/  LDC R1, c[0x0][0x28] ;  /* 0x00000a00ff017b82 */ /* 0x000e300000000800 */
[----:B------:R-:W1:Y:S01]  /*0010*/  LDC.64 R12, c[0x0][0x228] ;  /* 0x00008a00ff0c7b82 */ /* 0x000e620000000a00 */
[----:B------:R-:W2:Y:S01]  /*0020*/  S2R R5, SR_CTAID.X ;  /* 0x0000000000057919 */ /* 0x000ea20000002500 */
[----:B0-----:R-:W-:Y:S01]  /*0030*/  VIADD R1, R1, 0xffffff20 ;  /* 0xffffff2001017836 */ /* 0x001fe20000000000 */
[----:B------:R-:W-:Y:S01]  /*0040*/  ULDC UR5, c[0x0][0x230] ;  /* 0x00008c0000057ab9 */ /* 0x000fe20000000800 */
[----:B------:R-:W-:Y:S01]  /*0050*/  UMOV UR4, 0x400 ;  /* 0x0000040000047882 */ /* 0x000fe20000000000 */
[----:B------:R-:W0:Y:S01]  /*0060*/  S2R R88, SR_TID.X ;  /* 0x0000000000587919 */ /* 0x000e220000002100 */
[----:B------:R-:W-:-:S02]  /*0070*/  ULDC.64 UR14, c[0x0][0x208] ;  /* 0x00008200000e7ab9 */ /* 0x000fc40000000a00 */
[----:B------:R-:W3:Y:S01]  /*0080*/  S2UR UR12, SR_CgaCtaId ;  /* 0x00000000000c79c3 */ /* 0x000ee20000008800 */
[----:B-1----:R-:W-:-:S05]  /*0090*/  VIADD R0, R13, 0x3f ;  /* 0x0000003f0d007836 */ /* 0x002fca0000000000 */
[----:B------:R-:W-:Y:S01]  /*00a0*/  SHF.R.S32.HI R3, RZ, 0x1f, R0 ;  /* 0x0000001fff037819 */ /* 0x000fe20000011400 */
[----:B---3--:R-:W-:-:S03]  /*00b0*/  ULEA UR12, UR12, UR4, 0x18 ;  /* 0x000000040c0c7291 */ /* 0x008fc6000f8ec03f */
[----:B------:R-:W-:Y:S02]  /*00c0*/  LEA.HI R3, R3, R0, RZ, 0x6 ;  /* 0x0000000003037211 */ /* 0x000fe400078f30ff */
[----:B--2---:R-:W-:Y:S02]  /*00d0*/  IABS R8, R5 ;  /* 0x0000000500087213 */ /* 0x004fe40000000000 */
[----:B------:R-:W-:Y:S02]  /*00e0*/  SHF.R.S32.HI R3, RZ, 0x6, R3 ;  /* 0x00000006ff037819 */ /* 0x000fe40000011403 */
[----:B0-----:R-:W-:-:S03]  /*00f0*/  LOP3.LUT R89, R88, 0x1ff, RZ, 0xc0, !PT ;  /* 0x000001ff58597812 */ /* 0x001fc600078ec0ff */
[----:B------:R-:W-:-:S05]  /*0100*/  IMAD.SHL.U32 R4, R3, 0x8, RZ ;  /* 0x0000000803047824 */ /* 0x000fca00078e00ff */
[-C--:B------:R-:W-:Y:S02]  /*0110*/  IABS R7, R4.reuse ;  /* 0x0000000400077213 */ /* 0x080fe40000000000 */
[----:B------:R-:W-:Y:S02]  /*0120*/  IABS R10, R4 ;  /* 0x00000004000a7213 */ /* 0x000fe40000000000 */
[----:B------:R-:W0:Y:S08]  /*0130*/  I2F.RP R0, R7 ;  /* 0x0000000700007306 */ /* 0x000e300000209400 */
[----:B0-----:R-:W0:Y:S02]  /*0140*/  MUFU.RCP R0, R0 ;  /* 0x0000000000007308 */ /* 0x001e240000001000 */
[----:B0-----:R-:W-:-:S02]  /*0150*/  VIADD R2, R0, 0xffffffe ;  /* 0x0ffffffe00027836 */ /* 0x001fc40000000000 */
[----:B------:R-:W-:-:S04]  /*0160*/  IMAD.MOV R0, RZ, RZ, -R10 ;  /* 0x000000ffff007224 */ /* 0x000fc800078e0a0a */
[----:B------:R0:W1:Y:S02]  /*0170*/  F2I.FTZ.U32.TRUNC.NTZ R3, R2 ;  /* 0x0000000200037305 */ /* 0x000064000021f000 */
[----:B0-----:R-:W-:Y:S02]  /*0180*/  IMAD.MOV.U32 R2, RZ, RZ, RZ ;  /* 0x000000ffff027224 */ /* 0x001fe400078e00ff */
[----:B-1----:R-:W-:-:S04]  /*0190*/  IMAD.MOV R6, RZ, RZ, -R3 ;  /* 0x000000ffff067224 */ /* 0x002fc800078e0a03 */
[----:B------:R-:W-:Y:S02]  /*01a0*/  IMAD R9, R6, R7, RZ ;  /* 0x0000000706097224 */ /* 0x000fe400078e02ff */
[----:B------:R-:W-:Y:S02]  /*01b0*/  IMAD.MOV.U32 R6, RZ, RZ, R8 ;  /* 0x000000ffff067224 */ /* 0x000fe400078e0008 */
[----:B------:R-:W-:-:S06]  /*01c0*/  IMAD.HI.U32 R3, R3, R9, R2 ;  /* 0x0000000903037227 */ /* 0x000fcc00078e0002 */
[----:B------:R-:W-:-:S04]  /*01d0*/  IMAD.HI.U32 R3, R3, R6, RZ ;  /* 0x0000000603037227 */ /* 0x000fc800078e00ff */
[----:B------:R-:W-:-:S05]  /*01e0*/  IMAD R0, R3, R0, R6 ;  /* 0x0000000003007224 */ /* 0x000fca00078e0206 */
[----:B------:R-:W-:-:S13]  /*01f0*/  ISETP.GT.U32.AND P1, PT, R7, R0, PT ;  /* 0x000000000700720c */ /* 0x000fda0003f24070 */
[----:B------:R-:W-:Y:S02]  /*0200*/  @!P1 IMAD.IADD R0, R0, 0x1, -R7 ;  /* 0x0000000100009824 */ /* 0x000fe400078e0a07 */
[----:B------:R-:W-:Y:S01]  /*0210*/  @!P1 VIADD R3, R3, 0x1 ;  /* 0x0000000103039836 */ /* 0x000fe20000000000 */
[----:B------:R-:W-:Y:S02]  /*0220*/  ISETP.NE.AND P1, PT, R4, RZ, PT ;  /* 0x000000ff0400720c */ /* 0x000fe40003f25270 */
[----:B------:R-:W-:Y:S02]  /*0230*/  ISETP.GE.U32.AND P0, PT, R0, R7, PT ;  /* 0x000000070000720c */ /* 0x000fe40003f06070 */
[----:B------:R-:W-:-:S04]  /*0240*/  LOP3.LUT R0, R5, R4, RZ, 0x3c, !PT ;  /* 0x0000000405007212 */ /* 0x000fc800078e3cff */
[----:B------:R-:W-:Y:S01]  /*0250*/  ISETP.GE.AND P2, PT, R0, RZ, PT ;  /* 0x000000ff0000720c */ /* 0x000fe20003f46270 */
[----:B------:R-:W-:-:S06]  /*0260*/  VIADD R0, R12, 0x1ff ;  /* 0x000001ff0c007836 */ /* 0x000fcc0000000000 */
[----:B------:R-:W-:-:S04]  /*0270*/  @P0 VIADD R3, R3, 0x1 ;  /* 0x0000000103030836 */ /* 0x000fc80000000000 */
[----:B------:R-:W-:Y:S01]  /*0280*/  IMAD.MOV.U32 R2, RZ, RZ, R3 ;  /* 0x000000ffff027224 */ /* 0x000fe200078e0003 */
[----:B------:R-:W-:-:S03]  /*0290*/  SHF.R.S32.HI R3, RZ, 0x1f, R0 ;  /* 0x0000001fff037819 */ /* 0x000fc60000011400 */
[----:B------:R-:W-:Y:S01]  /*02a0*/  @!P2 IMAD.MOV R2, RZ, RZ, -R2 ;  /* 0x000000ffff02a224 */ /* 0x000fe200078e0a02 */
[----:B------:R-:W-:Y:S02]  /*02b0*/  @!P1 LOP3.LUT R2, RZ, R4, RZ, 0x33, !PT ;  /* 0x00000004ff029212 */ /* 0x000fe400078e33ff */
[----:B------:R-:W-:-:S03]  /*02c0*/  LEA.HI R3, R3, R0, RZ, 0x9 ;  /* 0x0000000003037211 */ /* 0x000fc600078f48ff */
[----:B------:R-:W-:Y:S02]  /*02d0*/  IMAD.SHL.U32 R6, R2, 0x8, RZ ;  /* 0x0000000802067824 */ /* 0x000fe400078e00ff */
[----:B------:R-:W-:-:S03]  /*02e0*/  IMAD.MOV R2, RZ, RZ, -R2 ;  /* 0x000000ffff027224 */ /* 0x000fc600078e0a02 */
[----:B------:R-:W-:Y:S01]  /*02f0*/  LEA.HI.SX32 R3, R3, -R6, 0x17 ;  /* 0x8000000603037211 */ /* 0x000fe200078fbaff */
[----:B------:R-:W-:-:S03]  /*0300*/  IMAD R4, R4, R2, R5 ;  /* 0x0000000204047224 */ /* 0x000fc600078e0205 */
[----:B------:R-:W-:Y:S02]  /*0310*/  VIMNMX R11, R3, 0x8, PT ;  /* 0x00000008030b7848 */ /* 0x000fe40003fe0100 */
[----:B------:R-:W-:Y:S02]  /*0320*/  IABS R9, R4 ;  /* 0x0000000400097213 */ /* 0x000fe40000000000 */
[----:B------:R-:W-:-:S04]  /*0330*/  IABS R7, R11 ;  /* 0x0000000b00077213 */ /* 0x000fc80000000000 */
[----:B------:R-:W0:Y:S08]  /*0340*/  I2F.RP R0, R7 ;  /* 0x0000000700007306 */ /* 0x000e300000209400 */
[----:B0-----:R-:W0:Y:S02]  /*0350*/  MUFU.RCP R0, R0 ;  /* 0x0000000000007308 */ /* 0x001e240000001000 */
[----:B0-----:R-:W-:-:S06]  /*0360*/  VIADD R3, R0, 0xffffffe ;  /* 0x0ffffffe00037836 */ /* 0x001fcc0000000000 */
[----:B------:R-:W0:Y:S02]  /*0370*/  F2I.FTZ.U32.TRUNC.NTZ R3, R3 ;  /* 0x0000000300037305 */ /* 0x000e24000021f000 */
[----:B0-----:R-:W-:-:S04]  /*0380*/  IMAD.MOV R8, RZ, RZ, -R3 ;  /* 0x000000ffff087224 */ /* 0x001fc800078e0a03 */
[----:B------:R-:W-:Y:S01]  /*0390*/  IMAD.MOV.U32 R2, RZ, RZ, R8 ;  /* 0x000000ffff027224 */ /* 0x000fe200078e0008 */
[----:B------:R-:W-:-:S03]  /*03a0*/  IABS R8, R11 ;  /* 0x0000000b00087213 */ /* 0x000fc60000000000 */
[----:B------:R-:W-:Y:S02]  /*03b0*/  IMAD R5, R2, R7, RZ ;  /* 0x0000000702057224 */ /* 0x000fe400078e02ff */
[----:B------:R-:W-:Y:S02]  /*03c0*/  IMAD.MOV.U32 R2, RZ, RZ, RZ ;  /* 0x000000ffff027224 */ /* 0x000fe400078e00ff */
[----:B------:R-:W-:Y:S02]  /*03d0*/  IMAD.MOV R0, RZ, RZ, -R8 ;  /* 0x000000ffff007224 */ /* 0x000fe400078e0a08 */
        /* <DEDUP_REMOVED lines=8> */
[----:B------:R-:W-:Y:S01]  /*0460*/  LOP3.LUT R0, R4, R11, RZ, 0x3c, !PT ;  /* 0x0000000b04007212 */ /* 0x000fe200078e3cff */
[----:B------:R-:W0:Y:S03]  /*0470*/  LDC R7, c[0x0][0x230] ;  /* 0x00008c00ff077b82 */ /* 0x000e260000000800 */
[----:B------:R-:W-:-:S07]  /*0480*/  ISETP.GE.AND P2, PT, R0, RZ, PT ;  /* 0x000000ff0000720c */ /* 0x000fce0003f46270 */
[----:B------:R-:W-:-:S06]  /*0490*/  @P0 VIADD R2, R2, 0x1 ;  /* 0x0000000102020836 */ /* 0x000fcc0000000000 */
[----:B------:R-:W-:Y:S01]  /*04a0*/  @!P2 IMAD.MOV R2, RZ, RZ, -R2 ;  /* 0x000000ffff02a224 */ /* 0x000fe200078e0a02 */
[----:B------:R-:W-:-:S05]  /*04b0*/  @!P1 LOP3.LUT R2, RZ, R11, RZ, 0x33, !PT ;  /* 0x0000000bff029212 */ /* 0x000fca00078e33ff */
[----:B------:R-:W-:Y:S02]  /*04c0*/  IMAD.MOV R0, RZ, RZ, -R2 ;  /* 0x000000ffff007224 */ /* 0x000fe400078e0a02 */
[----:B0-----:R-:W-:Y:S02]  /*04d0*/  VIADD R7, R7, 0x3f ;  /* 0x0000003f07077836 */ /* 0x001fe40000000000 */
[----:B------:R-:W-:-:S03]  /*04e0*/  IMAD R0, R11, R0, R4 ;  /* 0x000000000b007224 */ /* 0x000fc600078e0204 */
[----:B------:R-:W-:Y:S01]  /*04f0*/  ISETP.GT.AND P0, PT, R7, 0x3f, PT ;  /* 0x0000003f0700780c */ /* 0x000fe20003f04270 */
[----:B------:R-:W-:Y:S02]  /*0500*/  IMAD.IADD R3, R6, 0x1, R0 ;  /* 0x0000000106037824 */ /* 0x000fe400078e0200 */
[----:B------:R-:W-:Y:S02]  /*0510*/  IMAD.U32 R6, RZ, RZ, UR5 ;  /* 0x00000005ff067e24 */ /* 0x000fe4000f8e00ff */
[----:B------:R-:W-:Y:S02]  /*0520*/  IMAD R90, R3, 0x200, R89 ;  /* 0x00000200035a7824 */ /* 0x000fe400078e0259 */
[----:B------:R-:W-:-:S03]  /*0530*/  IMAD.SHL.U32 R0, R2, 0x40, RZ ;  /* 0x0000004002007824 */ /* 0x000fc600078e00ff */
[----:B------:R0:W-:Y:S03]  /*0540*/  STL [R1+0x84], R90 ;  /* 0x0000845a01007387 */ /* 0x0001e60000100800 */
[----:B------:R-:W-:Y:S05]  /*0550*/  @P0 BRA `(.L_x_0) ;  /* 0x00000000008c0947 */ /* 0x000fea0003800000 */
[----:B------:R-:W-:Y:S01]  /*0560*/  IMAD.SHL.U32 R2, R88, 0x8, RZ ;  /* 0x0000000858027824 */ /* 0x000fe200078e00ff */
[----:B------:R-:W-:Y:S02]  /*0570*/  CS2R R56, SRZ ;  /* 0x0000000000387805 */ /* 0x000fe4000001ff00 */
[----:B------:R-:W-:Y:S02]  /*0580*/  CS2R R58, SRZ ;  /* 0x00000000003a7805 */ /* 0x000fe4000001ff00 */
[----:B------:R-:W-:Y:S02]  /*0590*/  CS2R R60, SRZ ;  /* 0x00000000003c7805 */ /* 0x000fe4000001ff00 */
[----:B------:R-:W-:Y:S01]  /*05a0*/  CS2R R62, SRZ ;  /* 0x00000000003e7805 */ /* 0x000fe2000001ff00 */
[----:B------:R2:W-:Y:S01]  /*05b0*/  STL [R1+0x88], R2 ;  /* 0x0000880201007387 */ /* 0x0005e20000100800 */
[----:B------:R-:W-:Y:S02]  /*05c0*/  CS2R R64, SRZ ;  /* 0x0000000000407805 */ /* 0x000fe4000001ff00 */
[----:B------:R-:W-:-:S02]  /*05d0*/  CS2R R66, SRZ ;  /* 0x0000000000427805 */ /* 0x000fc4000001ff00 */
[----:B------:R-:W-:Y:S02]  /*05e0*/  CS2R R68, SRZ ;  /* 0x0000000000447805 */ /* 0x000fe4000001ff00 */
[----:B------:R-:W-:Y:S02]  /*05f0*/  CS2R R70, SRZ ;  /* 0x0000000000467805 */ /* 0x000fe4000001ff00 */
[----:B------:R-:W-:Y:S02]  /*0600*/  CS2R R72, SRZ ;  /* 0x0000000000487805 */ /* 0x000fe4000001ff00 */
[----:B------:R-:W-:Y:S02]  /*0610*/  CS2R R74, SRZ ;  /* 0x00000000004a7805 */ /* 0x000fe4000001ff00 */
        /* <DEDUP_REMOVED lines=21> */
[----:B------:R-:W-:Y:S01]  /*0770*/  CS2R R54, SRZ ;  /* 0x0000000000367805 */ /* 0x000fe2000001ff00 */
[----:B--2---:R-:W-:Y:S06]  /*0780*/  BRA `(.L_x_1) ;  /* 0x0000003c00207947 */ /* 0x004fec0003800000 */
.L_x_0:
[----:B------:R-:W-:Y:S01]  /*0790*/  IABS R17, R12 ;  /* 0x0000000c00117213 */ /* 0x000fe20000000000 */
[----:B------:R-:W-:Y:S01]  /*07a0*/  ULDC UR4, c[0x0][0x234] ;  /* 0x00008d0000047ab9 */ /* 0x000fe20000000800 */
[----:B------:R-:W-:Y:S01]  /*07b0*/  IABS R18, R13 ;  /* 0x0000000d00127213 */ /* 0x000fe20000000000 */
[----:B------:R-:W-:Y:S01]  /*07c0*/  ULDC.64 UR6, c[0x0][0x210] ;  /* 0x0000840000067ab9 */ /* 0x000fe20000000a00 */
[----:B------:R-:W1:Y:S01]  /*07d0*/  I2F.RP R8, R17 ;  /* 0x0000001100087306 */ /* 0x000e620000209400 */
[----:B------:R-:W-:Y:S01]  /*07e0*/  LEA.HI R16, R88, R0, RZ, 0x1a ;  /* 0x0000000058107211 */ /* 0x000fe200078fd0ff */
[----:B------:R-:W-:Y:S01]  /*07f0*/  ULDC UR5, c[0x0][0x23c] ;  /* 0x00008f0000057ab9 */ /* 0x000fe20000000800 */
[----:B------:R-:W-:Y:S02]  /*0800*/  ISETP.GE.AND P1, PT, R90, RZ, PT ;  /* 0x000000ff5a00720c */ /* 0x000fe40003f26270 */
[----:B------:R-:W-:Y:S02]  /*0810*/  CS2R R56, SRZ ;  /* 0x0000000000387805 */ /* 0x000fe4000001ff00 */
[----:B------:R-:W-:Y:S01]  /*0820*/  CS2R R58, SRZ ;  /* 0x00000000003a7805 */ /* 0x000fe2000001ff00 */
[C---:B------:R-:W-:Y:S01]  /*0830*/  VIADD R22, R16.reuse, 0x38 ;  /* 0x0000003810167836 */ /* 0x040fe20000000000 */
[----:B------:R-:W-:Y:S01]  /*0840*/  CS2R R60, SRZ ;  /* 0x00000000003c7805 */ /* 0x000fe2000001ff00 */
[----:B------:R-:W2:Y:S01]  /*0850*/  I2F.RP R9, R18 ;  /* 0x0000001200097306 */ /* 0x000ea20000209400 */
[C---:B------:R-:W-:Y:S01]  /*0860*/  VIADD R25, R16.reuse, 0x28 ;  /* 0x0000002810197836 */ /* 0x040fe20000000000 */
[----:B------:R-:W-:Y:S01]  /*0870*/  CS2R R62, SRZ ;  /* 0x00000000003e7805 */ /* 0x000fe2000001ff00 */
[----:B------:R-:W-:Y:S01]  /*0880*/  VIADD R27, R16, 0x18 ;  /* 0x00000018101b7836 */ /* 0x000fe20000000000 */
[----:B------:R-:W-:-:S02]  /*0890*/  CS2R R64, SRZ ;  /* 0x0000000000407805 */ /* 0x000fc4000001ff00 */
[----:B------:R-:W-:Y:S02]  /*08a0*/  CS2R R66, SRZ ;  /* 0x0000000000427805 */ /* 0x000fe4000001ff00 */
[----:B------:R-:W-:Y:S02]  /*08b0*/  IABS R15, R25 ;  /* 0x00000019000f7213 */ /* 0x000fe40000000000 */
[----:B------:R-:W-:Y:S01]  /*08c0*/  CS2R R68, SRZ ;  /* 0x0000000000447805 */ /* 0x000fe2000001ff00 */
[----:B-1----:R-:W1:Y:S01]  /*08d0*/  MUFU.RCP R8, R8 ;  /* 0x0000000800087308 */ /* 0x002e620000001000 */
[----:B------:R-:W-:Y:S02]  /*08e0*/  IABS R21, R27 ;  /* 0x0000001b00157213 */ /* 0x000fe40000000000 */
[----:B------:R-:W-:Y:S02]  /*08f0*/  CS2R R70, SRZ ;  /* 0x0000000000467805 */ /* 0x000fe4000001ff00 */
[----:B------:R-:W-:-:S02]  /*0900*/  CS2R R72, SRZ ;  /* 0x0000000000487805 */ /* 0x000fc4000001ff00 */
[----:B------:R-:W-:Y:S02]  /*0910*/  CS2R R74, SRZ ;  /* 0x00000000004a7805 */ /* 0x000fe4000001ff00 */
[----:B------:R-:W-:Y:S02]  /*0920*/  CS2R R76, SRZ ;  /* 0x00000000004c7805 */ /* 0x000fe4000001ff00 */
[----:B------:R-:W-:Y:S02]  /*0930*/  CS2R R78, SRZ ;  /* 0x00000000004e7805 */ /* 0x000fe4000001ff00 */
[----:B------:R-:W-:Y:S01]  /*0940*/  CS2R R80, SRZ ;  /* 0x0000000000507805 */ /* 0x000fe2000001ff00 */
[----:B--2---:R-:W2:Y:S01]  /*0950*/  MUFU.RCP R9, R9 ;  /* 0x0000000900097308 */ /* 0x004ea20000001000 */
[----:B------:R-:W-:Y:S02]  /*0960*/  CS2R R82, SRZ ;  /* 0x0000000000527805 */ /* 0x000fe4000001ff00 */
[----:B------:R-:W-:-:S02]  /*0970*/  CS2R R84, SRZ ;  /* 0x0000000000547805 */ /* 0x000fc4000001ff00 */
[----:B------:R-:W-:Y:S02]  /*0980*/  CS2R R86, SRZ ;  /* 0x0000000000567805 */ /* 0x000fe4000001ff00 */
[----:B------:R-:W-:Y:S02]  /*0990*/  CS2R R30, SRZ ;  /* 0x00000000001e7805 */ /* 0x000fe4000001ff00 */
[----:B------:R-:W-:Y:S02]  /*09a0*/  CS2R R32, SRZ ;  /* 0x0000000000207805 */ /* 0x000fe4000001ff00 */
[----:B------:R-:W-:Y:S02]  /*09b0*/  CS2R R34, SRZ ;  /* 0x0000000000227805 */ /* 0x000fe4000001ff00 */
[----:B------:R-:W-:Y:S02]  /*09c0*/  CS2R R36, SRZ ;  /* 0x0000000000247805 */ /* 0x000fe4000001ff00 */
[----:B------:R-:W-:Y:S01]  /*09d0*/  CS2R R38, SRZ ;  /* 0x0000000000267805 */ /* 0x000fe2000001ff00 */
[----:B-1----:R-:W-:Y:S01]  /*09e0*/  VIADD R2, R8, 0xffffffe ;  /* 0x0ffffffe08027836 */ /* 0x002fe20000000000 */
[----:B------:R-:W-:-:S02]  /*09f0*/  IABS R8, R90 ;  /* 0x0000005a00087213 */ /* 0x000fc40000000000 */
[----:B------:R-:W-:Y:S02]  /*0a00*/  CS2R R40, SRZ ;  /* 0x0000000000287805 */ /* 0x000fe4000001ff00 */
[----:B------:R-:W-:Y:S01]  /*0a10*/  CS2R R42, SRZ ;  /* 0x00000000002a7805 */ /* 0x000fe2000001ff00 */
[----:B------:R1:W3:Y:S01]  /*0a20*/  F2I.FTZ.U32.TRUNC.NTZ R3, R2 ;  /* 0x0000000200037305 */ /* 0x0002e2000021f000 */
[----:B------:R-:W-:Y:S02]  /*0a30*/  CS2R R44, SRZ ;  /* 0x00000000002c7805 */ /* 0x000fe4000001ff00 */
[----:B------:R-:W-:Y:S02]  /*0a40*/  CS2R R46, SRZ ;  /* 0x00000000002e7805 */ /* 0x000fe4000001ff00 */
[----:B------:R-:W-:Y:S01]  /*0a50*/  CS2R R48, SRZ ;  /* 0x0000000000307805 */ /* 0x000fe2000001ff00 */
[----:B--2---:R-:W-:Y:S01]  /*0a60*/  VIADD R4, R9, 0xffffffe ;  /* 0x0ffffffe09047836 */ /* 0x004fe20000000000 */
[----:B------:R-:W-:-:S02]  /*0a70*/  SHF.R.U32.HI R9, RZ, 0x6, R88 ;  /* 0x00000006ff097819 */ /* 0x000fc40000011658 */
[----:B------:R-:W-:Y:S02]  /*0a80*/  CS2R R50, SRZ ;  /* 0x0000000000327805 */ /* 0x000fe4000001ff00 */
[----:B------:R-:W-:Y:S01]  /*0a90*/  CS2R R52, SRZ ;  /* 0x0000000000347805 */ /* 0x000fe2000001ff00 */
[----:B------:R2:W4:Y:S01]  /*0aa0*/  F2I.FTZ.U32.TRUNC.NTZ R5, R4 ;  /* 0x0000000400057305 */ /* 0x000522000021f000 */
[----:B-1----:R-:W-:Y:S01]  /*0ab0*/  IMAD.MOV.U32 R2, RZ, RZ, RZ ;  /* 0x000000ffff027224 */ /* 0x002fe200078e00ff */
[----:B------:R-:W-:Y:S02]  /*0ac0*/  SGXT.U32 R9, R9, 0x3 ;  /* 0x000000030909781a */ /* 0x000fe40000000000 */
[----:B------:R-:W-:Y:S01]  /*0ad0*/  CS2R R54, SRZ ;  /* 0x0000000000367805 */ /* 0x000fe2000001ff00 */
[----:B------:R-:W-:Y:S01]  /*0ae0*/  USHF.L.U32 UR16, UR5, 0x6, URZ ;  /* 0x0000000605107899 */ /* 0x000fe2000800063f */
[----:B------:R-:W-:Y:S01]  /*0af0*/  LOP3.LUT R20, R0, R9, RZ, 0xfc, !PT ;  /* 0x0000000900147212 */ /* 0x000fe200078efcff */
[--C-:B---3--:R-:W-:Y:S01]  /*0b00*/  IMAD.MOV R10, RZ, RZ, -R3.reuse ;  /* 0x000000ffff0a7224 */ /* 0x108fe200078e0a03 */
[----:B------:R-:W-:Y:S01]  /*0b10*/  ULDC UR17, c[0x0][0x238] ;  /* 0x00008e0000117ab9 */ /* 0x000fe20000000800 */
[----:B--2---:R-:W-:Y:S01]  /*0b20*/  IMAD.MOV.U32 R4, RZ, RZ, RZ ;  /* 0x000000ffff047224 */ /* 0x004fe200078e00ff */
[----:B------:R-:W-:Y:S01]  /*0b30*/  LOP3.LUT R24, R20, 0x30, RZ, 0xfc, !PT ;  /* 0x0000003014187812 */ /* 0x000fe200078efcff */
[----:B------:R-:W-:Y:S01]  /*0b40*/  IMAD R11, R10, R17, RZ ;  /* 0x000000110a0b7224 */ /* 0x000fe200078e02ff */
[C---:B------:R-:W-:Y:S01]  /*0b50*/  LOP3.LUT R26, R20.reuse, 0x20, RZ, 0xfc, !PT ;  /* 0x00000020141a7812 */ /* 0x040fe200078efcff */
[----:B------:R-:W-:Y:S01]  /*0b60*/  UMOV UR11, 0x80000020 ;  /* 0x80000020000b7882 */ /* 0x000fe20000000000 */
[----:B------:R-:W-:Y:S01]  /*0b70*/  LOP3.LUT R28, R20, 0x10, RZ, 0xfc, !PT ;  /* 0x00000010141c7812 */ /* 0x000fe200078efcff */
[----:B------:R-:W-:Y:S01]  /*0b80*/  IMAD.HI.U32 R3, R3, R11, R2 ;  /* 0x0000000b03037227 */ /* 0x000fe200078e0002 */
[----:B------:R-:W-:-:S02]  /*0b90*/  IABS R19, R26 ;  /* 0x0000001a00137213 */ /* 0x000fc40000000000 */
[----:B------:R-:W-:Y:S01]  /*0ba0*/  IABS R23, R20 ;  /* 0x0000001400177213 */ /* 0x000fe20000000000 */
[----:B------:R-:W-:Y:S02]  /*0bb0*/  IMAD.MOV.U32 R2, RZ, RZ, R8 ;  /* 0x000000ffff027224 */ /* 0x000fe400078e0008 */
[----:B----4-:R-:W-:Y:S02]  /*0bc0*/  IMAD.MOV R11, RZ, RZ, -R5 ;  /* 0x000000ffff0b7224 */ /* 0x010fe400078e0a05 */
[----:B------:R-:W-:-:S04]  /*0bd0*/  IMAD.HI.U32 R3, R3, R2, RZ ;  /* 0x0000000203037227 */ /* 0x000fc800078e00ff */
[----:B------:R-:W-:Y:S02]  /*0be0*/  IMAD.MOV R3, RZ, RZ, -R3 ;  /* 0x000000ffff037224 */ /* 0x000fe400078e0a03 */
[----:B------:R-:W-:Y:S01]  /*0bf0*/  IMAD R9, R11, R18, RZ ;  /* 0x000000120b097224 */ /* 0x000fe200078e02ff */
[----:B------:R-:W-:Y:S01]  /*0c00*/  IABS R11, R24 ;  /* 0x00000018000b7213 */ /* 0x000fe20000000000 */
[----:B------:R-:W-:Y:S02]  /*0c10*/  IMAD R2, R17, R3, R2 ;  /* 0x0000000311027224 */ /* 0x000fe400078e0202 */
[----:B------:R-:W-:Y:S01]  /*0c20*/  IMAD.HI.U32 R4, R5, R9, R4 ;  /* 0x0000000905047227 */ /* 0x000fe200078e0004 */
[----:B------:R-:W-:Y:S02]  /*0c30*/  IABS R9, R22 ;  /* 0x0000001600097213 */ /* 0x000fe40000000000 */
[----:B------:R-:W-:-:S03]  /*0c40*/  ISETP.GT.U32.AND P0, PT, R17, R2, PT ;  /* 0x000000021100720c */ /* 0x000fc60003f04070 */
[----:B------:R-:W-:-:S04]  /*0c50*/  IMAD.HI.U32 R5, R4, R11, RZ ;  /* 0x0000000b04057227 */ /* 0x000fc800078e00ff */
[----:B------:R-:W-:-:S04]  /*0c60*/  IMAD.HI.U32 R3, R4, R9, RZ ;  /* 0x0000000904037227 */ /* 0x000fc800078e00ff */
[----:B------:R-:W-:-:S04]  /*0c70*/  IMAD.HI.U32 R8, R4, R15, RZ ;  /* 0x0000000f04087227 */ /* 0x000fc800078e00ff */
[----:B------:R-:W-:Y:S02]  /*0c80*/  IMAD.MOV R10, RZ, RZ, -R5 ;  /* 0x000000ffff0a7224 */ /* 0x000fe400078e0a05 */
[----:B------:R-:W-:Y:S02]  /*0c90*/  IMAD.MOV R3, RZ, RZ, -R3 ;  /* 0x000000ffff037224 */ /* 0x000fe400078e0a03 */
[----:B------:R-:W-:Y:S02]  /*0ca0*/  IMAD.MOV R14, RZ, RZ, -R8 ;  /* 0x000000ffff0e7224 */ /* 0x000fe400078e0a08 */
[----:B------:R-:W-:Y:S02]  /*0cb0*/  @!P0 IMAD.IADD R2, R2, 0x1, -R17 ;  /* 0x0000000102028824 */ /* 0x000fe400078e0a11 */
[C---:B------:R-:W-:Y:S02]  /*0cc0*/  IMAD R8, R18.reuse, R10, R11 ;  /* 0x0000000a12087224 */ /* 0x040fe400078e020b */
[C---:B------:R-:W-:Y:S01]  /*0cd0*/  IMAD R5, R18.reuse, R3, R9 ;  /* 0x0000000312057224 */ /* 0x040fe200078e0209 */
[----:B------:R-:W-:Y:S01]  /*0ce0*/  ISETP.GT.U32.AND P0, PT, R17, R2, PT ;  /* 0x000000021100720c */ /* 0x000fe20003f04070 */
[----:B------:R-:W-:Y:S01]  /*0cf0*/  IMAD.MOV.U32 R11, RZ, RZ, R21 ;  /* 0x000000ffff0b7224 */ /* 0x000fe200078e0015 */
[----:B------:R-:W-:Y:S01]  /*0d00*/  ISETP.GT.U32.AND P6, PT, R18, R8, PT ;  /* 0x000000081200720c */ /* 0x000fe20003fc4070 */
[----:B------:R-:W-:Y:S01]  /*0d10*/  IMAD.HI.U32 R3, R4, R19, RZ ;  /* 0x0000001304037227 */ /* 0x000fe200078e00ff */
[----:B------:R-:W-:-:S03]  /*0d20*/  ISETP.GT.U32.AND P2, PT, R18, R5, PT ;  /* 0x000000051200720c */ /* 0x000fc60003f44070 */
[----:B------:R-:W-:Y:S02]  /*0d30*/  IMAD R9, R18, R14, R15 ;  /* 0x0000000e12097224 */ /* 0x000fe400078e020f */
[----:B------:R-:W-:Y:S01]  /*0d40*/  VIADD R15, R16, 0x8 ;  /* 0x00000008100f7836 */ /* 0x000fe20000000000 */
[----:B------:R-:W-:Y:S01]  /*0d50*/  IABS R16, R28 ;  /* 0x0000001c00107213 */ /* 0x000fe20000000000 */
[----:B------:R-:W-:Y:S01]  /*0d60*/  IMAD.HI.U32 R10, R4, R11, RZ ;  /* 0x0000000b040a7227 */ /* 0x000fe200078e00ff */
[----:B------:R-:W-:Y:S02]  /*0d70*/  ISETP.GT.U32.AND P3, PT, R18, R9, PT ;  /* 0x000000091200720c */ /* 0x000fe40003f64070 */
[----:B------:R-:W-:Y:S01]  /*0d80*/  IABS R21, R15 ;  /* 0x0000000f00157213 */ /* 0x000fe20000000000 */
[----:B------:R-:W-:Y:S02]  /*0d90*/  IMAD.MOV R3, RZ, RZ, -R3 ;  /* 0x000000ffff037224 */ /* 0x000fe400078e0a03 */
[----:B------:R-:W-:-:S02]  /*0da0*/  IMAD.MOV R14, RZ, RZ, -R10 ;  /* 0x000000ffff0e7224 */ /* 0x000fc400078e0a0a */
[C---:B------:R-:W-:Y:S02]  /*0db0*/  IMAD R10, R18.reuse, R3, R19 ;  /* 0x00000003120a7224 */ /* 0x040fe400078e0213 */
[----:B------:R-:W-:Y:S02]  /*0dc0*/  IMAD.MOV.U32 R19, RZ, RZ, R16 ;  /* 0x000000ffff137224 */ /* 0x000fe400078e0010 */
[C---:B------:R-:W-:Y:S01]  /*0dd0*/  IMAD R11, R18.reuse, R14, R11 ;  /* 0x0000000e120b7224 */ /* 0x040fe200078e020b */
[----:B------:R-:W-:Y:S01]  /*0de0*/  ISETP.GT.U32.AND P5, PT, R18, R10, PT ;  /* 0x0000000a1200720c */ /* 0x000fe20003fa4070 */
[----:B------:R-:W-:-:S04]  /*0df0*/  IMAD.HI.U32 R3, R4, R19, RZ ;  /* 0x0000001304037227 */ /* 0x000fc800078e00ff */
[----:B------:R-:W-:-:S04]  /*0e00*/  IMAD.HI.U32 R14, R4, R21, RZ ;  /* 0x00000015040e7227 */ /* 0x000fc800078e00ff */
[----:B------:R-:W-:Y:S01]  /*0e10*/  @!P0 IMAD.IADD R2, R2, 0x1, -R17 ;  /* 0x0000000102028824 */ /* 0x000fe200078e0a11 */
[----:B------:R-:W-:Y:S01]  /*0e20*/  ISETP.NE.AND P0, PT, R12, RZ, PT ;  /* 0x000000ff0c00720c */ /* 0x000fe20003f05270 */
[----:B------:R-:W-:Y:S02]  /*0e30*/  IMAD.MOV R16, RZ, RZ, -R3 ;  /* 0x000000ffff107224 */ /* 0x000fe400078e0a03 */
[----:B------:R-:W-:-:S04]  /*0e40*/  IMAD.HI.U32 R4, R4, R23, RZ ;  /* 0x0000001704047227 */ /* 0x000fc800078e00ff */
[----:B------:R-:W-:Y:S02]  /*0e50*/  IMAD.MOV R17, RZ, RZ, -R14 ;  /* 0x000000ffff117224 */ /* 0x000fe400078e0a0e */
[----:B------:R-:W-:Y:S01]  /*0e60*/  IMAD.MOV.U32 R3, RZ, RZ, R2 ;  /* 0x000000ffff037224 */ /* 0x000fe200078e0002 */
[----:B------:R-:W-:Y:S01]  /*0e70*/  SHF.R.S32.HI R2, RZ, 0x1f, R7 ;  /* 0x0000001fff027819 */ /* 0x000fe20000011407 */
[----:B------:R-:W-:Y:S02]  /*0e80*/  IMAD R14, R18, R16, R19 ;  /* 0x00000010120e7224 */ /* 0x000fe400078e0213 */
[----:B------:R-:W-:Y:S01]  /*0e90*/  IMAD.MOV R4, RZ, RZ, -R4 ;  /* 0x000000ffff047224 */ /* 0x000fe200078e0a04 */
[----:B------:R-:W-:Y:S01]  /*0ea0*/  LEA.HI R2, R2, R7, RZ, 0x6 ;  /* 0x0000000702027211 */ /* 0x000fe200078f30ff */
[C---:B------:R-:W-:Y:S02]  /*0eb0*/  IMAD R16, R18.reuse, R17, R21 ;  /* 0x0000001112107224 */ /* 0x040fe400078e0215 */
[----:B------:R-:W-:Y:S01]  /*0ec0*/  @!P1 IMAD.MOV R3, RZ, RZ, -R3 ;  /* 0x000000ffff039224 */ /* 0x000fe200078e0a03 */
[C---:B------:R-:W-:Y:S01]  /*0ed0*/  ISETP.GT.U32.AND P1, PT, R18.reuse, R14, PT ;  /* 0x0000000e1200720c */ /* 0x040fe20003f24070 */
[C---:B------:R-:W-:Y:S01]  /*0ee0*/  IMAD R17, R18.reuse, R4, R23 ;  /* 0x0000000412117224 */ /* 0x040fe200078e0217 */
[----:B------:R-:W-:Y:S01]  /*0ef0*/  @!P0 LOP3.LUT R3, RZ, R12, RZ, 0x33, !PT ;  /* 0x0000000cff038212 */ /* 0x000fe200078e33ff */
[--C-:B------:R-:W-:Y:S01]  /*0f00*/  @!P2 IMAD.IADD R5, R5, 0x1, -R18.reuse ;  /* 0x000000010505a824 */ /* 0x100fe200078e0a12 */
[----:B------:R-:W-:Y:S01]  /*0f10*/  ISETP.GT.U32.AND P2, PT, R18, R16, PT ;  /* 0x000000101200720c */ /* 0x000fe20003f44070 */
[--C-:B------:R-:W-:Y:S01]  /*0f20*/  @!P6 IMAD.IADD R8, R8, 0x1, -R18.reuse ;  /* 0x000000010808e824 */ /* 0x100fe200078e0a12 */
[C---:B------:R-:W-:Y:S01]  /*0f30*/  ISETP.GT.U32.AND P0, PT, R18.reuse, R11, PT ;  /* 0x0000000b1200720c */ /* 0x040fe20003f04070 */
[--C-:B------:R-:W-:Y:S01]  /*0f40*/  @!P3 IMAD.IADD R9, R9, 0x1, -R18.reuse ;  /* 0x000000010909b824 */ /* 0x100fe200078e0a12 */
[----:B------:R-:W-:Y:S01]  /*0f50*/  ISETP.GT.U32.AND P4, PT, R18, R17, PT ;  /* 0x000000111200720c */ /* 0x000fe20003f84070 */
[--C-:B------:R-:W-:Y:S01]  /*0f60*/  @!P5 IMAD.IADD R10, R10, 0x1, -R18.reuse ;  /* 0x000000010a0ad824 */ /* 0x100fe200078e0a12 */
[C---:B------:R-:W-:Y:S01]  /*0f70*/  ISETP.GT.U32.AND P6, PT, R18.reuse, R5, PT ;  /* 0x000000051200720c */ /* 0x040fe20003fc4070 */
[----:B------:R-:W-:Y:S01]  /*0f80*/  IMAD R3, R3, UR4, RZ ;  /* 0x0000000403037c24 */ /* 0x000fe2000f8e02ff */
[----:B------:R-:W-:Y:S01]  /*0f90*/  ISETP.GT.U32.AND P3, PT, R18, R8, PT ;  /* 0x000000081200720c */ /* 0x000fe20003f64070 */
[--C-:B------:R-:W-:Y:S01]  /*0fa0*/  @!P1 IMAD.IADD R14, R14, 0x1, -R18.reuse ;  /* 0x000000010e0e9824 */ /* 0x100fe200078e0a12 */
[----:B------:R-:W-:Y:S01]  /*0fb0*/  ISETP.GE.AND P5, PT, R22, RZ, PT ;  /* 0x000000ff1600720c */ /* 0x000fe20003fa6270 */
[----:B------:R-:W-:Y:S01]  /*0fc0*/  ULDC UR4, c[0x0][0x240] ;  /* 0x0000900000047ab9 */ /* 0x000fe20000000800 */
[----:B------:R-:W-:Y:S01]  /*0fd0*/  ISETP.GT.U32.AND P1, PT, R18, R9, PT ;  /* 0x000000091200720c */ /* 0x000fe20003f24070 */
[--C-:B------:R-:W-:Y:S01]  /*0fe0*/  @!P2 IMAD.IADD R16, R16, 0x1, -R18.reuse ;  /* 0x000000011010a824 */ /* 0x100fe200078e0a12 */
[----:B------:R-:W-:Y:S01]  /*0ff0*/  ISETP.GT.U32.AND P2, PT, R18, R10, PT ;  /* 0x0000000a1200720c */ /* 0x000fe20003f44070 */
[--C-:B------:R-:W-:Y:S01]  /*1000*/  @!P0 IMAD.IADD R11, R11, 0x1, -R18.reuse ;  /* 0x000000010b0b8824 */ /* 0x100fe200078e0a12 */
[----:B------:R-:W-:Y:S01]  /*1010*/  ISETP.GE.AND P0, PT, R24, RZ, PT ;  /* 0x000000ff1800720c */ /* 0x000fe20003f06270 */
[--C-:B------:R-:W-:Y:S01]  /*1020*/  @!P4 IMAD.IADD R17, R17, 0x1, -R18.reuse ;  /* 0x000000011111c824 */ /* 0x100fe200078e0a12 */
[C---:B------:R-:W-:Y:S01]  /*1030*/  ISETP.GT.U32.AND P4, PT, R18.reuse, R14, PT ;  /* 0x0000000e1200720c */ /* 0x040fe20003f84070 */
[--C-:B------:R-:W-:Y:S01]  /*1040*/  @!P6 IMAD.IADD R5, R5, 0x1, -R18.reuse ;  /* 0x000000010505e824 */ /* 0x100fe200078e0a12 */
[----:B------:R-:W-:Y:S01]  /*1050*/  ISETP.GT.U32.AND P6, PT, R18, R16, PT ;  /* 0x000000101200720c */ /* 0x000fe20003fc4070 */
[--C-:B------:R-:W-:Y:S01]  /*1060*/  @!P3 IMAD.IADD R8, R8, 0x1, -R18.reuse ;  /* 0x000000010808b824 */ /* 0x100fe200078e0a12 */
[C---:B------:R-:W-:Y:S01]  /*1070*/  ISETP.GT.U32.AND P3, PT, R18.reuse, R11, PT ;  /* 0x0000000b1200720c */ /* 0x040fe20003f64070 */
[----:B------:R-:W-:Y:S01]  /*1080*/  @!P5 IMAD.MOV R5, RZ, RZ, -R5 ;  /* 0x000000ffff05d224 */ /* 0x000fe200078e0a05 */
[----:B------:R-:W-:Y:S01]  /*1090*/  ISETP.GT.U32.AND P5, PT, R18, R17, PT ;  /* 0x000000111200720c */ /* 0x000fe20003fa4070 */
[--C-:B------:R-:W-:Y:S01]  /*10a0*/  @!P1 IMAD.IADD R9, R9, 0x1, -R18.reuse ;  /* 0x0000000109099824 */ /* 0x100fe200078e0a12 */
[----:B------:R-:W-:Y:S01]  /*10b0*/  ISETP.GE.AND P1, PT, R27, RZ, PT ;  /* 0x000000ff1b00720c */ /* 0x000fe20003f26270 */
[----:B------:R-:W-:Y:S01]  /*10c0*/  @!P2 IMAD.IADD R10, R10, 0x1, -R18 ;  /* 0x000000010a0aa824 */ /* 0x000fe200078e0a12 */
[----:B------:R-:W-:Y:S01]  /*10d0*/  ISETP.GE.AND P2, PT, R15, RZ, PT ;  /* 0x000000ff0f00720c */ /* 0x000fe20003f46270 */
[----:B------:R-:W-:Y:S01]  /*10e0*/  @!P0 IMAD.MOV R8, RZ, RZ, -R8 ;  /* 0x000000ffff088224 */ /* 0x000fe200078e0a08 */
[----:B------:R-:W-:Y:S01]  /*10f0*/  ISETP.GE.AND P0, PT, R25, RZ, PT ;  /* 0x000000ff1900720c */ /* 0x000fe20003f06270 */
[--C-:B------:R-:W-:Y:S01]  /*1100*/  @!P4 IMAD.IADD R14, R14, 0x1, -R18.reuse ;  /* 0x000000010e0ec824 */ /* 0x100fe200078e0a12 */
[----:B------:R-:W-:Y:S01]  /*1110*/  ISETP.GE.AND P4, PT, R26, RZ, PT ;  /* 0x000000ff1a00720c */ /* 0x000fe20003f86270 */
[--C-:B------:R-:W-:Y:S01]  /*1120*/  @!P6 IMAD.IADD R16, R16, 0x1, -R18.reuse ;  /* 0x000000011010e824 */ /* 0x100fe200078e0a12 */
[----:B------:R-:W-:Y:S01]  /*1130*/  ISETP.GE.AND P6, PT, R28, RZ, PT ;  /* 0x000000ff1c00720c */ /* 0x000fe20003fc6270 */
[----:B------:R-:W-:Y:S01]  /*1140*/  @!P3 IMAD.IADD R11, R11, 0x1, -R18 ;  /* 0x000000010b0bb824 */ /* 0x000fe200078e0a12 */
[----:B------:R-:W-:Y:S01]  /*1150*/  SHF.R.U32.HI R4, RZ, 0x5, R88 ;  /* 0x00000005ff047819 */ /* 0x000fe20000011658 */
[----:B------:R-:W-:Y:S01]  /*1160*/  @!P5 IMAD.IADD R17, R17, 0x1, -R18 ;  /* 0x000000011111d824 */ /* 0x000fe200078e0a12 */
[----:B------:R-:W-:-:S02]  /*1170*/  ISETP.GE.AND P3, PT, R20, RZ, PT ;  /* 0x000000ff1400720c */ /* 0x000fc40003f66270 */
[----:B------:R-:W-:Y:S02]  /*1180*/  CS2R R24, SRZ ;  /* 0x0000000000187805 */ /* 0x000fe4000001ff00 */
[----:B------:R-:W-:Y:S01]  /*1190*/  R2UR UR13, R4 ;  /* 0x00000000040d72ca */ /* 0x000fe200000e0000 */
[----:B------:R-:W-:Y:S01]  /*11a0*/  @!P2 IMAD.MOV R16, RZ, RZ, -R16 ;  /* 0x000000ffff10a224 */ /* 0x000fe200078e0a10 */
[----:B------:R-:W-:Y:S01]  /*11b0*/  ISETP.NE.AND P5, PT, R13, RZ, PT ;  /* 0x000000ff0d00720c */ /* 0x000fe20003fa5270 */
[----:B------:R-:W-:Y:S01]  /*11c0*/  @!P0 IMAD.MOV R9, RZ, RZ, -R9 ;  /* 0x000000ffff098224 */ /* 0x000fe200078e0a09 */
[----:B------:R-:W-:Y:S01]  /*11d0*/  LOP3.LUT R4, RZ, R13, RZ, 0x33, !PT ;  /* 0x0000000dff047212 */ /* 0x000fe200078e33ff */
[----:B------:R-:W-:Y:S01]  /*11e0*/  IMAD.MOV.U32 R13, RZ, RZ, R11 ;  /* 0x000000ffff0d7224 */ /* 0x000fe200078e000b */
[----:B------:R-:W-:Y:S01]  /*11f0*/  SHF.R.S32.HI R2, RZ, 0x6, R2 ;  /* 0x00000006ff027819 */ /* 0x000fe20000011402 */
[----:B------:R-:W-:Y:S01]  /*1200*/  @!P4 IMAD.MOV R10, RZ, RZ, -R10 ;  /* 0x000000ffff0ac224 */ /* 0x000fe200078e0a0a */
[C---:B------:R-:W-:Y:S01]  /*1210*/  SEL R7, R4.reuse, R5, !P5 ;  /* 0x0000000504077207 */ /* 0x040fe20006800000 */
[----:B------:R-:W-:Y:S01]  /*1220*/  @!P1 IMAD.MOV R13, RZ, RZ, -R13 ;  /* 0x000000ffff0d9224 */ /* 0x000fe200078e0a0d */
[----:B------:R-:W-:Y:S01]  /*1230*/  IADD3 R5, P0, R3, UR6, RZ ;  /* 0x0000000603057c10 */ /* 0x000fe2000ff1e0ff */
[----:B------:R-:W-:Y:S01]  /*1240*/  @!P6 IMAD.MOV R14, RZ, RZ, -R14 ;  /* 0x000000ffff0ee224 */ /* 0x000fe200078e0a0e */
[C---:B------:R-:W-:Y:S01]  /*1250*/  SEL R11, R4.reuse, R10, !P5 ;  /* 0x0000000a040b7207 */ /* 0x040fe20006800000 */
[----:B------:R-:W-:Y:S01]  /*1260*/  @!P3 IMAD.MOV R17, RZ, RZ, -R17 ;  /* 0x000000ffff11b224 */ /* 0x000fe200078e0a11 */
[C---:B------:R-:W-:Y:S01]  /*1270*/  SEL R13, R4.reuse, R13, !P5 ;  /* 0x0000000d040d7207 */ /* 0x040fe20006800000 */
[----:B------:R-:W-:Y:S01]  /*1280*/  IMAD R7, R7, UR4, RZ ;  /* 0x0000000407077c24 */ /* 0x000fe2000f8e02ff */
[----:B------:R-:W-:-:S02]  /*1290*/  SEL R14, R4, R14, !P5 ;  /* 0x0000000e040e7207 */ /* 0x000fc40006800000 */
[----:B------:R-:W-:Y:S02]  /*12a0*/  CS2R R26, SRZ ;  /* 0x00000000001a7805 */ /* 0x000fe4000001ff00 */
[C---:B------:R-:W-:Y:S01]  /*12b0*/  SEL R8, R4.reuse, R8, !P5 ;  /* 0x0000000804087207 */ /* 0x040fe20006800000 */
[----:B------:R-:W-:Y:S01]  /*12c0*/  IMAD R18, R13, UR4, RZ ;  /* 0x000000040d127c24 */ /* 0x000fe2000f8e02ff */
[----:B------:R-:W-:Y:S01]  /*12d0*/  SEL R9, R4, R9, !P5 ;  /* 0x0000000904097207 */ /* 0x000fe20006800000 */
[----:B------:R-:W-:Y:S01]  /*12e0*/  IMAD R19, R14, UR4, RZ ;  /* 0x000000040e137c24 */ /* 0x000fe2000f8e02ff */
[----:B------:R-:W-:Y:S01]  /*12f0*/  SEL R16, R4, R16, !P5 ;  /* 0x0000001004107207 */ /* 0x000fe20006800000 */
[----:B------:R-:W-:Y:S01]  /*1300*/  IMAD R8, R8, UR4, RZ ;  /* 0x0000000408087c24 */ /* 0x000fe2000f8e02ff */
[----:B------:R-:W-:Y:S01]  /*1310*/  SEL R4, R4, R17, !P5 ;  /* 0x0000001104047207 */ /* 0x000fe20006800000 */
[----:B------:R-:W-:Y:S01]  /*1320*/  IMAD R17, R11, UR4, RZ ;  /* 0x000000040b117c24 */ /* 0x000fe2000f8e02ff */
[----:B------:R-:W-:Y:S01]  /*1330*/  LEA.HI.X.SX32 R10, R3, UR7, 0x1, P0 ;  /* 0x00000007030a7c11 */ /* 0x000fe200080f0eff */
[----:B------:R-:W-:Y:S01]  /*1340*/  ULDC.64 UR6, c[0x0][0x218] ;  /* 0x0000860000067ab9 */ /* 0x000fe20000000a00 */
[----:B------:R-:W-:Y:S01]  /*1350*/  SHF.R.S32.HI R11, RZ, 0x1f, R7 ;  /* 0x0000001fff0b7819 */ /* 0x000fe20000011407 */
[----:B------:R-:W-:Y:S01]  /*1360*/  IMAD R15, R9, UR4, RZ ;  /* 0x00000004090f7c24 */ /* 0x000fe2000f8e02ff */
[----:B------:R-:W-:Y:S01]  /*1370*/  IADD3 R3, P4, R7, UR6, RZ ;  /* 0x0000000607037c10 */ /* 0x000fe2000ff9e0ff */
[----:B------:R-:W-:Y:S01]  /*1380*/  IMAD R20, R16, UR4, RZ ;  /* 0x0000000410147c24 */ /* 0x000fe2000f8e02ff */
[----:B------:R-:W-:Y:S01]  /*1390*/  SHF.R.S32.HI R14, RZ, 0x1f, R17 ;  /* 0x0000001fff0e7819 */ /* 0x000fe20000011411 */
[----:B------:R-:W-:Y:S01]  /*13a0*/  IMAD R4, R4, UR4, RZ ;  /* 0x0000000404047c24 */ /* 0x000fe2000f8e02ff */
[----:B------:R-:W-:Y:S01]  /*13b0*/  IADD3 R7, P2, R17, UR6, RZ ;  /* 0x0000000611077c10 */ /* 0x000fe2000ff5e0ff */
[----:B------:R-:W-:Y:S01]  /*13c0*/  UIADD3 UR4, UR12, 0x8000, URZ ;  /* 0x000080000c047890 */ /* 0x000fe2000fffe03f */
[----:B------:R-:W-:-:S02]  /*13d0*/  IADD3 R17, P1, R18, UR6, RZ ;  /* 0x0000000612117c10 */ /* 0x000fc4000ff3e0ff */
[----:B------:R-:W-:Y:S02]  /*13e0*/  CS2R R28, SRZ ;  /* 0x00000000001c7805 */ /* 0x000fe4000001ff00 */
[----:B------:R-:W-:Y:S01]  /*13f0*/  SHF.R.S32.HI R16, RZ, 0x1f, R19 ;  /* 0x0000001fff107819 */ /* 0x000fe20000011413 */
[----:B------:R-:W-:Y:S01]  /*1400*/  USHF.R.U32.HI UR4, URZ, 0x4, UR4 ;  /* 0x000000043f047899 */ /* 0x000fe20008011604 */
[----:B------:R-:W-:Y:S01]  /*1410*/  IADD3 R19, P0, R19, UR6, RZ ;  /* 0x0000000613137c10 */ /* 0x000fe2000ff1e0ff */
[----:B------:R-:W-:Y:S01]  /*1420*/  STL [R1+0x58], R17 ;  /* 0x0000581101007387 */ /* 0x000fe20000100800 */
[----:B------:R-:W-:Y:S01]  /*1430*/  SHF.R.S32.HI R12, RZ, 0x1f, R8 ;  /* 0x0000001fff0c7819 */ /* 0x000fe20000011408 */
[----:B------:R-:W-:Y:S01]  /*1440*/  USGXT.U32 UR4, UR4, 0xe ;  /* 0x0000000e0404789a */ /* 0x000fe20008000000 */
[----:B------:R-:W-:Y:S01]  /*1450*/  IADD3 R9, P5, R8, UR6, RZ ;  /* 0x0000000608097c10 */ /* 0x000fe2000ffbe0ff */
[----:B------:R1:W-:Y:S01]  /*1460*/  STL [R1+0x60], R19 ;  /* 0x0000601301007387 */ /* 0x0003e20000100800 */
[----:B------:R-:W-:-:S02]  /*1470*/  SHF.R.S32.HI R13, RZ, 0x1f, R15 ;  /* 0x0000001fff0d7819 */ /* 0x000fc4000001140f */
[----:B------:R-:W-:Y:S02]  /*1480*/  IADD3 R8, P3, R15, UR6, RZ ;  /* 0x000000060f087c10 */ /* 0x000fe4000ff7e0ff */
[----:B------:R-:W-:Y:S01]  /*1490*/  SHF.R.S32.HI R15, RZ, 0x1f, R18 ;  /* 0x0000001fff0f7819 */ /* 0x000fe20000011412 */
[----:B------:R-:W-:Y:S01]  /*14a0*/  UMOV UR10, UR4 ;  /* 0x00000004000a7c82 */ /* 0x000fe20008000000 */
[----:B------:R-:W-:Y:S02]  /*14b0*/  IADD3.X R18, R11, UR7, RZ, P4, !PT ;  /* 0x000000070b127c10 */ /* 0x000fe4000a7fe4ff */
[----:B------:R-:W-:Y:S02]  /*14c0*/  IADD3.X R11, R12, UR7, RZ, P5, !PT ;  /* 0x000000070c0b7c10 */ /* 0x000fe4000affe4ff */
[----:B-1----:R-:W-:Y:S01]  /*14d0*/  IADD3 R19, P4, R20, UR6, RZ ;  /* 0x0000000614137c10 */ /* 0x002fe2000ff9e0ff */
[----:B------:R1:W-:Y:S01]  /*14e0*/  STL [R1+0x44], R18 ;  /* 0x0000441201007387 */ /* 0x0003e20000100800 */
[----:B------:R-:W-:-:S02]  /*14f0*/  IADD3.X R12, R13, UR7, RZ, P3, !PT ;  /* 0x000000070d0c7c10 */ /* 0x000fc40009ffe4ff */
[----:B------:R-:W-:Y:S01]  /*1500*/  SHF.R.S32.HI R17, RZ, 0x1f, R20 ;  /* 0x0000001fff117819 */ /* 0x000fe20000011414 */
[----:B------:R-:W-:Y:S01]  /*1510*/  STL [R1+0x68], R19 ;  /* 0x0000681301007387 */ /* 0x000fe20000100800 */
[----:B------:R-:W-:-:S03]  /*1520*/  IADD3.X R13, R15, UR7, RZ, P1, !PT ;  /* 0x000000070f0d7c10 */ /* 0x000fc60008ffe4ff */
[----:B------:R2:W-:Y:S01]  /*1530*/  STL [R1+0x48], R11 ;  /* 0x0000480b01007387 */ /* 0x0005e20000100800 */
[----:B-1----:R-:W-:Y:S01]  /*1540*/  IADD3 R18, P5, R4, UR6, RZ ;  /* 0x0000000604127c10 */ /* 0x002fe2000ffbe0ff */
[----:B------:R-:W-:-:S03]  /*1550*/  UMOV UR6, 0xfffffffe ;  /* 0xfffffffe00067882 */ /* 0x000fc60000000000 */
[----:B------:R-:W-:Y:S01]  /*1560*/  LEA.HI.X.SX32 R4, R4, UR7, 0x1, P5 ;  /* 0x0000000704047c11 */ /* 0x000fe2000a8f0eff */
[----:B------:R-:W-:Y:S01]  /*1570*/  STL [R1+0x70], R18 ;  /* 0x0000701201007387 */ /* 0x000fe20000100800 */
[----:B--2---:R-:W-:-:S03]  /*1580*/  IADD3.X R11, R14, UR7, RZ, P2, !PT ;  /* 0x000000070e0b7c10 */ /* 0x004fc600097fe4ff */
[----:B------:R1:W-:Y:S04]  /*1590*/  STL [R1+0x4c], R12 ;  /* 0x00004c0c01007387 */ /* 0x0003e80000100800 */
[----:B------:R2:W-:Y:S04]  /*15a0*/  STL [R1+0x50], R11 ;  /* 0x0000500b01007387 */ /* 0x0005e80000100800 */
[----:B------:R3:W-:Y:S01]  /*15b0*/  STL [R1+0x54], R13 ;  /* 0x0000540d01007387 */ /* 0x0007e20000100800 */
[----:B-1----:R-:W-:Y:S02]  /*15c0*/  IADD3.X R12, R16, UR7, RZ, P0, !PT ;  /* 0x00000007100c7c10 */ /* 0x002fe400087fe4ff */
[----:B--2---:R-:W-:-:S03]  /*15d0*/  IADD3.X R11, R17, UR7, RZ, P4, !PT ;  /* 0x00000007110b7c10 */ /* 0x004fc6000a7fe4ff */
[----:B------:R-:W-:Y:S01]  /*15e0*/  STL [R1+0x5c], R12 ;  /* 0x00005c0c01007387 */ /* 0x000fe20000100800 */
[----:B------:R-:W-:Y:S01]  /*15f0*/  UMOV UR7, 0x7fffffdf ;  /* 0x7fffffdf00077882 */ /* 0x000fe20000000000 */
[----:B---3--:R-:W-:Y:S02]  /*1600*/  IMAD.SHL.U32 R13, R88, 0x8, RZ ;  /* 0x00000008580d7824 */ /* 0x008fe400078e00ff */
[----:B------:R1:W-:Y:S04]  /*1610*/  STL [R1+0x64], R11 ;  /* 0x0000640b01007387 */ /* 0x0003e80000100800 */
[----:B------:R2:W-:Y:S04]  /*1620*/  STL [R1+0x6c], R4 ;  /* 0x00006c0401007387 */ /* 0x0005e80000100800 */
[----:B------:R-:W-:Y:S01]  /*1630*/  STL [R1+0x88], R13 ;  /* 0x0000880d01007387 */ /* 0x000fe20000100800 */
[----:B-1----:R-:W-:-:S03]  /*1640*/  SHF.R.U32.HI R11, RZ, 0x3, R88 ;  /* 0x00000003ff0b7819 */ /* 0x002fc60000011658 */
[----:B------:R1:W-:Y:S01]  /*1650*/  STL [R1+0x40], R2 ;  /* 0x0000400201007387 */ /* 0x0003e20000100800 */
[----:B------:R-:W-:Y:S02]  /*1660*/  LOP3.LUT R12, R11, 0x30, RZ, 0xc0, !PT ;  /* 0x000000300b0c7812 */ /* 0x000fe400078ec0ff */
[----:B------:R-:W-:Y:S02]  /*1670*/  LOP3.LUT R11, R13, 0x30, RZ, 0xc0, !PT ;  /* 0x000000300d0b7812 */ /* 0x000fe400078ec0ff */
[----:B--2---:R-:W-:-:S03]  /*1680*/  LOP3.LUT R4, R88, 0x3f, RZ, 0xc0, !PT ;  /* 0x0000003f58047812 */ /* 0x004fc600078ec0ff */
[----:B------:R-:W-:Y:S01]  /*1690*/  IMAD R11, R89, 0x40, R11 ;  /* 0x00000040590b7824 */ /* 0x000fe200078e020b */
[----:B-1----:R-:W-:Y:S01]  /*16a0*/  LOP3.LUT R2, R12, 0x1ff, R88, 0x78, !PT ;  /* 0x000001ff0c027812 */ /* 0x002fe200078e7858 */
[----:B------:R-:W-:Y:S01]  /*16b0*/  IMAD R4, R4, UR5, RZ ;  /* 0x0000000504047c24 */ /* 0x000fe2000f8e02ff */
[----:B------:R-:W-:Y:S02]  /*16c0*/  UMOV UR5, URZ ;  /* 0x0000003f00057c82 */ /* 0x000fe40008000000 */
[C---:B------:R-:W-:Y:S01]  /*16d0*/  LOP3.LUT R13, R11.reuse, 0x10, RZ, 0x3c, !PT ;  /* 0x000000100b0d7812 */ /* 0x040fe200078e3cff */
[----:B------:R1:W-:Y:S01]  /*16e0*/  STL [R1+0x74], R11 ;  /* 0x0000740b01007387 */ /* 0x0003e20000100800 */
[C---:B------:R-:W-:Y:S01]  /*16f0*/  LOP3.LUT R12, R11.reuse, 0x20, RZ, 0x3c, !PT ;  /* 0x000000200b0c7812 */ /* 0x040fe200078e3cff */
[----:B------:R-:W-:Y:S01]  /*1700*/  UIADD3.64 UR6, UR4, -UR6, URZ ;  /* 0x8000000604067297 */ /* 0x000fe2000fffe03f */
[----:B------:R-:W-:Y:S01]  /*1710*/  SHF.R.S32.HI R14, RZ, 0x1f, R4 ;  /* 0x0000001fff0e7819 */ /* 0x000fe20000011404 */
[----:B------:R2:W-:Y:S04]  /*1720*/  STL [R1+0x80], R13 ;  /* 0x0000800d01007387 */ /* 0x0005e80000100800 */
[----:B------:R2:W-:Y:S01]  /*1730*/  STL [R1+0x7c], R12 ;  /* 0x00007c0c01007387 */ /* 0x0005e20000100800 */
[----:B-1----:R-:W-:-:S05]  /*1740*/  LOP3.LUT R11, R11, 0x30, RZ, 0x3c, !PT ;  /* 0x000000300b0b7812 */ /* 0x002fca00078e3cff */
[----:B------:R2:W-:Y:S02]  /*1750*/  STL [R1+0x78], R11 ;  /* 0x0000780b01007387 */ /* 0x0005e40000100800 */
.L_x_2:
[----:B-12---:R-:W1:Y:S01]  /*1760*/  LDC R11, c[0x0][0x238] ;  /* 0x00008e00ff0b7b82 */ /* 0x006e620000000800 */
[----:B------:R2:W-:Y:S01]  /*1770*/  STL [R1+0xd8], R9 ;  /* 0x0000d80901007387 */ /* 0x0005e20000100800 */
[C---:B------:R-:W-:Y:S02]  /*1780*/  ISETP.GT.AND P2, PT, R6.reuse, 0x1, PT ;  /* 0x000000010600780c */ /* 0x040fe40003f44270 */
[----:B------:R-:W-:Y:S01]  /*1790*/  IADD3 R14, P0, R5, UR17, RZ ;  /* 0x00000011050e7c10 */ /* 0x000fe2000ff1e0ff */
[----:B------:R3:W-:Y:S01]  /*17a0*/  STL [R1+0xd4], R101 ;  /* 0x0000d46501007387 */ /* 0x0007e20000100800 */
[----:B------:R-:W-:-:S03]  /*17b0*/  ISETP.GT.AND P3, PT, R6, 0x2e, PT ;  /* 0x0000002e0600780c */ /* 0x000fc60003f64270 */
[----:B------:R-:W-:Y:S01]  /*17c0*/  STL [R1+0xd0], R103 ;  /* 0x0000d06701007387 */ /* 0x000fe20000100800 */
[----:B--2---:R-:W-:-:S03]  /*17d0*/  PRMT R9, RZ, 0x7610, R9 ;  /* 0x00007610ff097816 */ /* 0x004fc60000000009 */
[----:B------:R-:W-:Y:S01]  /*17e0*/  STL [R1+0xcc], R105 ;  /* 0x0000cc6901007387 */ /* 0x000fe20000100800 */
[----:B---3--:R-:W-:-:S03]  /*17f0*/  PRMT R101, RZ, 0x7610, R101 ;  /* 0x00007610ff657816 */ /* 0x008fc60000000065 */
[----:B------:R-:W-:Y:S04]  /*1800*/  STL [R1+0xc8], R107 ;  /* 0x0000c86b01007387 */ /* 0x000fe80000100800 */
[----:B------:R-:W-:Y:S01]  /*1810*/  STL [R1+0xc4], R3 ;  /* 0x0000c40301007387 */ /* 0x000fe20000100800 */
[----:B-1----:R-:W-:-:S03]  /*1820*/  IMAD R17, R11, 0x2e, RZ ;  /* 0x0000002e0b117824 */ /* 0x002fc600078e02ff */
[----:B------:R1:W-:Y:S01]  /*1830*/  STL [R1+0x98], R2 ;  /* 0x0000980201007387 */ /* 0x0003e20000100800 */
[----:B------:R-:W2:Y:S01]  /*1840*/  LDC R11, c[0x0][0x238] ;  /* 0x00008e00ff0b7b82 */ /* 0x000ea20000000800 */
[C---:B------:R-:W-:Y:S02]  /*1850*/  IADD3 R12, P1, R17.reuse, R5, RZ ;  /* 0x00000005110c7210 */ /* 0x040fe40007f3e0ff */
[----:B-----5:R-:W-:Y:S02]  /*1860*/  STL [R1+0x8c], R0 ;  /* 0x00008c0001007387 */ /* 0x020fe40000100800 */
[----:B------:R-:W-:-:S03]  /*1870*/  LEA.HI.X.SX32 R13, R17, R10, 0x1, P1 ;  /* 0x0000000a110d7211 */ /* 0x000fc600008f0eff */
[----:B-1----:R-:W1:Y:S02]  /*1880*/  LDC R2, c[0x0][0x238] ;  /* 0x00008e00ff027b82 */ /* 0x002e640000000800 */
[----:B------:R-:W3:Y:S01]  /*1890*/  @P3 LDG.E.U8 R101, desc[UR14][R12.64] ;  /* 0x0000000e0c653981 */ /* 0x000ee2000c1e1100 */
[C---:B--2---:R-:W-:Y:S01]  /*18a0*/  IMAD R17, R11.reuse, 0x2f, RZ ;  /* 0x0000002f0b117824 */ /* 0x044fe200078e02ff */
[----:B-1----:R-:W-:Y:S01]  /*18b0*/  LEA.HI.X.SX32 R15, R2, R10, 0x1, P0 ;  /* 0x0000000a020f7211 */ /* 0x002fe200000f0eff */
[----:B------:R-:W-:Y:S01]  /*18c0*/  IMAD R11, R11, 0x30, RZ ;  /* 0x000000300b0b7824 */ /* 0x000fe200078e02ff */
[----:B------:R-:W-:-:S03]  /*18d0*/  ISETP.GT.AND P0, PT, R6, 0x2f, PT ;  /* 0x0000002f0600780c */ /* 0x000fc60003f04270 */
[----:B------:R1:W2:Y:S02]  /*18e0*/  @P2 LDG.E.U8 R9, desc[UR14][R14.64] ;  /* 0x0000000e0e092981 */ /* 0x0002a4000c1e1100 */
[----:B-1----:R-:W-:-:S04]  /*18f0*/  IADD3 R14, P1, R17, R5, RZ ;  /* 0x00000005110e7210 */ /* 0x002fc80007f3e0ff */
[-C--:B------:R-:W-:Y:S02]  /*1900*/  LEA.HI.X.SX32 R15, R17, R10.reuse, 0x1, P1 ;  /* 0x0000000a110f7211 */ /* 0x080fe400008f0eff */
[----:B------:R-:W1:Y:S01]  /*1910*/  LDC R17, c[0x0][0x238] ;  /* 0x00008e00ff117b82 */ /* 0x000e620000000800 */
[C---:B------:R-:W-:Y:S02]  /*1920*/  IADD3 R12, P3, R11.reuse, R5, RZ ;  /* 0x000000050b0c7210 */ /* 0x040fe40007f7e0ff */
[----:B------:R-:W-:Y:S02]  /*1930*/  PRMT R103, RZ, 0x7610, R103 ;  /* 0x00007610ff677816 */ /* 0x000fe40000000067 */
[----:B------:R-:W-:-:S04]  /*1940*/  LEA.HI.X.SX32 R13, R11, R10, 0x1, P3 ;  /* 0x0000000a0b0d7211 */ /* 0x000fc800018f0eff */
[----:B------:R4:W3:Y:S01]  /*1950*/  @P0 LDG.E.U8 R103, desc[UR14][R14.64] ;  /* 0x0000000e0e670981 */ /* 0x0008e2000c1e1100 */
[----:B-1----:R-:W-:-:S05]  /*1960*/  IMAD R11, R17, 0x31, RZ ;  /* 0x00000031110b7824 */ /* 0x002fca00078e02ff */
[----:B----4-:R-:W-:-:S04]  /*1970*/  IADD3 R14, P4, R11, R5, RZ ;  /* 0x000000050b0e7210 */ /* 0x010fc80007f9e0ff */
[----:B------:R-:W-:Y:S02]  /*1980*/  LEA.HI.X.SX32 R15, R11, R10, 0x1, P4 ;  /* 0x0000000a0b0f7211 */ /* 0x000fe400020f0eff */
[----:B------:R-:W1:Y:S01]  /*1990*/  LDC R11, c[0x0][0x238] ;  /* 0x00008e00ff0b7b82 */ /* 0x000e620000000800 */
[C---:B------:R-:W-:Y:S02]  /*19a0*/  ISETP.GT.AND P2, PT, R6.reuse, 0x30, PT ;  /* 0x000000300600780c */ /* 0x040fe40003f44270 */
[----:B------:R-:W-:Y:S01]  /*19b0*/  PRMT R105, RZ, 0x7610, R105 ;  /* 0x00007610ff697816 */ /* 0x000fe20000000069 */
[----:B------:R-:W-:Y:S01]  /*19c0*/  IMAD R17, R17, 0x32, RZ ;  /* 0x0000003211117824 */ /* 0x000fe200078e02ff */
[----:B------:R-:W-:Y:S02]  /*19d0*/  ISETP.GT.AND P1, PT, R6, 0x31, PT ;  /* 0x000000310600780c */ /* 0x000fe40003f24270 */
[----:B------:R-:W-:-:S07]  /*19e0*/  PRMT R107, RZ, 0x7610, R107 ;  /* 0x00007610ff6b7816 */ /* 0x000fce000000006b */
[----:B------:R4:W3:Y:S04]  /*19f0*/  @P2 LDG.E.U8 R105, desc[UR14][R12.64] ;  /* 0x0000000e0c692981 */ /* 0x0008e8000c1e1100 */
[----:B------:R0:W3:Y:S01]  /*1a00*/  @P1 LDG.E.U8 R107, desc[UR14][R14.64] ;  /* 0x0000000e0e6b1981 */ /* 0x0000e2000c1e1100 */
[----:B----4-:R-:W-:-:S04]  /*1a10*/  IADD3 R12, P3, R17, R5, RZ ;  /* 0x00000005110c7210 */ /* 0x010fc80007f7e0ff */
[----:B------:R-:W-:Y:S01]  /*1a20*/  LEA.HI.X.SX32 R13, R17, R10, 0x1, P3 ;  /* 0x0000000a110d7211 */ /* 0x000fe200018f0eff */
[----:B-1----:R-:W-:-:S05]  /*1a30*/  IMAD R17, R11, 0x33, RZ ;  /* 0x000000330b117824 */ /* 0x002fca00078e02ff */
[----:B0-----:R-:W-:-:S04]  /*1a40*/  IADD3 R14, P4, R17, R5, RZ ;  /* 0x00000005110e7210 */ /* 0x001fc80007f9e0ff */
[----:B------:R-:W-:Y:S02]  /*1a50*/  LEA.HI.X.SX32 R15, R17, R10, 0x1, P4 ;  /* 0x0000000a110f7211 */ /* 0x000fe400020f0eff */
[----:B------:R-:W0:Y:S01]  /*1a60*/  LDC R17, c[0x0][0x238] ;  /* 0x00008e00ff117b82 */ /* 0x000e220000000800 */
[C---:B------:R-:W-:Y:S02]  /*1a70*/  ISETP.GT.AND P0, PT, R6.reuse, 0x32, PT ;  /* 0x000000320600780c */ /* 0x040fe40003f04270 */
[----:B------:R-:W-:Y:S01]  /*1a80*/  PRMT R3, RZ, 0x7610, R3 ;  /* 0x00007610ff037816 */ /* 0x000fe20000000003 */
[----:B------:R-:W-:Y:S01]  /*1a90*/  IMAD R11, R11, 0x34, RZ ;  /* 0x000000340b0b7824 */ /* 0x000fe200078e02ff */
[----:B------:R-:W-:Y:S02]  /*1aa0*/  ISETP.GT.AND P2, PT, R6, 0x33, PT ;  /* 0x000000330600780c */ /* 0x000fe40003f44270 */
[----:B------:R-:W-:-:S07]  /*1ab0*/  PRMT R99, RZ, 0x7610, R99 ;  /* 0x00007610ff637816 */ /* 0x000fce0000000063 */
[----:B------:R1:W4:Y:S04]  /*1ac0*/  @P0 LDG.E.U8 R3, desc[UR14][R12.64] ;  /* 0x0000000e0c030981 */ /* 0x000328000c1e1100 */
[----:B------:R0:W4:Y:S01]  /*1ad0*/  @P2 LDG.E.U8 R99, desc[UR14][R14.64] ;  /* 0x0000000e0e632981 */ /* 0x000122000c1e1100 */
[----:B-1----:R-:W-:-:S04]  /*1ae0*/  IADD3 R12, P3, R11, R5, RZ ;  /* 0x000000050b0c7210 */ /* 0x002fc80007f7e0ff */
[----:B------:R-:W-:Y:S01]  /*1af0*/  LEA.HI.X.SX32 R13, R11, R10, 0x1, P3 ;  /* 0x0000000a0b0d7211 */ /* 0x000fe200018f0eff */
[----:B0-----:R-:W-:-:S05]  /*1b00*/  IMAD R11, R17, 0x35, RZ ;  /* 0x00000035110b7824 */ /* 0x001fca00078e02ff */
[----:B------:R-:W-:-:S04]  /*1b10*/  IADD3 R14, P4, R11, R5, RZ ;  /* 0x000000050b0e7210 */ /* 0x000fc80007f9e0ff */
        /* <DEDUP_REMOVED lines=18> */
[C---:B------:R-:W-:Y:S02]  /*1c40*/  ISETP.GT.AND P1, PT, R6.reuse, 0x37, PT ;  /* 0x000000370600780c */ /* 0x040fe40003f24270 */
[----:B------:R-:W-:Y:S02]  /*1c50*/  ISETP.GT.AND P0, PT, R6, 0x38, PT ;  /* 0x000000380600780c */ /* 0x000fe40003f04270 */
[----:B------:R-:W-:-:S05]  /*1c60*/  PRMT R89, RZ, 0x7610, R89 ;  /* 0x00007610ff597816 */ /* 0x000fca0000000059 */
[----:B------:R1:W4:Y:S01]  /*1c70*/  @P2 LDG.E.U8 R94, desc[UR14][R12.64] ;  /* 0x0000000e0c5e2981 */ /* 0x000322000c1e1100 */
[----:B------:R-:W-:Y:S02]  /*1c80*/  ISETP.GT.AND P2, PT, R6, 0x39, PT ;  /* 0x000000390600780c */ /* 0x000fe40003f44270 */
[----:B------:R-:W-:Y:S01]  /*1c90*/  PRMT R18, RZ, 0x7610, R18 ;  /* 0x00007610ff127816 */ /* 0x000fe20000000012 */
[----:B------:R0:W4:Y:S01]  /*1ca0*/  @P1 LDG.E.U8 R89, desc[UR14][R14.64] ;  /* 0x0000000e0e591981 */ /* 0x000122000c1e1100 */
[----:B-1----:R-:W-:-:S04]  /*1cb0*/  IADD3 R12, P3, R11, R5, RZ ;  /* 0x000000050b0c7210 */ /* 0x002fc80007f7e0ff */
[----:B------:R-:W-:Y:S01]  /*1cc0*/  LEA.HI.X.SX32 R13, R11, R10, 0x1, P3 ;  /* 0x0000000a0b0d7211 */ /* 0x000fe200018f0eff */
[----:B0-----:R-:W-:Y:S01]  /*1cd0*/  IMAD R11, R17, 0x39, RZ ;  /* 0x00000039110b7824 */ /* 0x001fe200078e02ff */
[----:B------:R-:W-:-:S03]  /*1ce0*/  PRMT R16, RZ, 0x7610, R16 ;  /* 0x00007610ff107816 */ /* 0x000fc60000000010 */
[----:B------:R0:W4:Y:S01]  /*1cf0*/  @P0 LDG.E.U8 R18, desc[UR14][R12.64] ;  /* 0x0000000e0c120981 */ /* 0x000122000c1e1100 */
[----:B------:R-:W-:-:S04]  /*1d00*/  IADD3 R14, P4, R11, R5, RZ ;  /* 0x000000050b0e7210 */ /* 0x000fc80007f9e0ff */
[----:B------:R-:W-:Y:S02]  /*1d10*/  LEA.HI.X.SX32 R15, R11, R10, 0x1, P4 ;  /* 0x0000000a0b0f7211 */ /* 0x000fe400020f0eff */
[----:B------:R-:W1:Y:S03]  /*1d20*/  LDC R11, c[0x0][0x238] ;  /* 0x00008e00ff0b7b82 */ /* 0x000e660000000800 */
[----:B------:R-:W4:Y:S01]  /*1d30*/  @P2 LDG.E.U8 R16, desc[UR14][R14.64] ;  /* 0x0000000e0e102981 */ /* 0x000f22000c1e1100 */
[----:B------:R-:W-:-:S05]  /*1d40*/  IMAD R17, R17, 0x3a, RZ ;  /* 0x0000003a11117824 */ /* 0x000fca00078e02ff */
[----:B0-----:R-:W-:-:S04]  /*1d50*/  IADD3 R12, P3, R17, R5, RZ ;  /* 0x00000005110c7210 */ /* 0x001fc80007f7e0ff */
[----:B------:R-:W-:Y:S02]  /*1d60*/  LEA.HI.X.SX32 R13, R17, R10, 0x1, P3 ;  /* 0x0000000a110d7211 */ /* 0x000fe400018f0eff */
[C---:B------:R-:W-:Y:S02]  /*1d70*/  ISETP.GT.AND P0, PT, R6.reuse, 0x3b, PT ;  /* 0x0000003b0600780c */ /* 0x040fe40003f04270 */
[----:B------:R-:W-:Y:S02]  /*1d80*/  PRMT R23, RZ, 0x7610, R23 ;  /* 0x00007610ff177816 */ /* 0x000fe40000000017 */
[C---:B------:R-:W-:Y:S02]  /*1d90*/  ISETP.GT.AND P1, PT, R6.reuse, 0x3a, PT ;  /* 0x0000003a0600780c */ /* 0x040fe40003f24270 */
[----:B------:R-:W-:Y:S01]  /*1da0*/  PRMT R20, RZ, 0x7610, R20 ;  /* 0x00007610ff147816 */ /* 0x000fe20000000014 */
[----:B--2---:R0:W-:Y:S01]  /*1db0*/  STL [R1+0x3c], R9 ;  /* 0x00003c0901007387 */ /* 0x0041e20000100800 */
[----:B------:R-:W-:-:S09]  /*1dc0*/  ISETP.GT.AND P2, PT, R6, 0x3c, PT ;  /* 0x0000003c0600780c */ /* 0x000fd20003f44270 */
[----:B------:R-:W2:Y:S04]  /*1dd0*/  @P1 LDG.E.U8 R20, desc[UR14][R12.64] ;  /* 0x0000000e0c141981 */ /* 0x000ea8000c1e1100 */
[----:B0-----:R-:W2:Y:S04]  /*1de0*/  LDL.LU R9, [R1+0xd8] ;  /* 0x0000d80001097983 */ /* 0x001ea80000300800 */
[----:B---3--:R0:W-:Y:S04]  /*1df0*/  STL [R1+0x38], R101 ;  /* 0x0000386501007387 */ /* 0x0081e80000100800 */
[----:B0-----:R-:W3:Y:S04]  /*1e00*/  LDL.LU R101, [R1+0xd4] ;  /* 0x0000d40001657983 */ /* 0x001ee80000300800 */
[----:B------:R0:W-:Y:S04]  /*1e10*/  STL [R1+0x34], R103 ;  /* 0x0000346701007387 */ /* 0x0001e80000100800 */
[----:B0-----:R-:W3:Y:S04]  /*1e20*/  LDL.LU R103, [R1+0xd0] ;  /* 0x0000d00001677983 */ /* 0x001ee80000300800 */
[----:B------:R0:W-:Y:S04]  /*1e30*/  STL [R1+0x30], R105 ;  /* 0x0000306901007387 */ /* 0x0001e80000100800 */
[----:B0-----:R-:W3:Y:S04]  /*1e40*/  LDL.LU R105, [R1+0xcc] ;  /* 0x0000cc0001697983 */ /* 0x001ee80000300800 */
[----:B------:R0:W-:Y:S04]  /*1e50*/  STL [R1+0x2c], R107 ;  /* 0x00002c6b01007387 */ /* 0x0001e80000100800 */
[----:B0-----:R-:W3:Y:S04]  /*1e60*/  LDL.LU R107, [R1+0xc8] ;  /* 0x0000c800016b7983 */ /* 0x001ee80000300800 */
[----:B----4-:R0:W-:Y:S04]  /*1e70*/  STL [R1+0x28], R3 ;  /* 0x0000280301007387 */ /* 0x0101e80000100800 */
[----:B0-----:R-:W4:Y:S04]  /*1e80*/  LDL.LU R3, [R1+0xc4] ;  /* 0x0000c40001037983 */ /* 0x001f280000300800 */
[----:B------:R-:W-:Y:S04]  /*1e90*/  STL [R1+0x24], R99 ;  /* 0x0000246301007387 */ /* 0x000fe80000100800 */
[----:B------:R-:W-:Y:S04]  /*1ea0*/  STL [R1+0x20], R98 ;  /* 0x0000206201007387 */ /* 0x000fe80000100800 */
[----:B------:R1:W-:Y:S02]  /*1eb0*/  STL [R1+0x10], R18 ;  /* 0x0000101201007387 */ /* 0x0003e40000100800 */
[----:B-1----:R-:W-:-:S02]  /*1ec0*/  IMAD R18, R11, 0x3b, RZ ;  /* 0x0000003b0b127824 */ /* 0x002fc400078e02ff */
[----:B------:R0:W-:Y:S03]  /*1ed0*/  STL [R1+0xc], R16 ;  /* 0x00000c1001007387 */ /* 0x0001e60000100800 */
[----:B0-----:R-:W-:-:S04]  /*1ee0*/  IADD3 R16, P4, R18, R5, RZ ;  /* 0x0000000512107210 */ /* 0x001fc80007f9e0ff */
[----:B------:R-:W-:Y:S02]  /*1ef0*/  LEA.HI.X.SX32 R17, R18, R10, 0x1, P4 ;  /* 0x0000000a12117211 */ /* 0x000fe400020f0eff */
[----:B------:R-:W0:Y:S01]  /*1f00*/  LDC R18, c[0x0][0x238] ;  /* 0x00008e00ff127b82 */ /* 0x000e220000000800 */
[----:B------:R-:W-:Y:S02]  /*1f10*/  IMAD R11, R11, 0x3c, RZ ;  /* 0x0000003c0b0b7824 */ /* 0x000fe400078e02ff */
[----:B------:R1:W3:Y:S03]  /*1f20*/  @P0 LDG.E.U8 R23, desc[UR14][R16.64] ;  /* 0x0000000e10170981 */ /* 0x0002e6000c1e1100 */
[----:B------:R-:W-:-:S04]  /*1f30*/  IADD3 R14, P3, R11, R5, RZ ;  /* 0x000000050b0e7210 */ /* 0x000fc80007f7e0ff */
[----:B------:R-:W-:Y:S01]  /*1f40*/  LEA.HI.X.SX32 R15, R11, R10, 0x1, P3 ;  /* 0x0000000a0b0f7211 */ /* 0x000fe200018f0eff */
[----:B0-----:R-:W-:-:S05]  /*1f50*/  IMAD R11, R18, 0x3d, RZ ;  /* 0x0000003d120b7824 */ /* 0x001fca00078e02ff */
[----:B-1----:R-:W-:-:S04]  /*1f60*/  IADD3 R16, P0, R11, R5, RZ ;  /* 0x000000050b107210 */ /* 0x002fc80007f1e0ff */
[----:B------:R-:W-:Y:S02]  /*1f70*/  LEA.HI.X.SX32 R17, R11, R10, 0x1, P0 ;  /* 0x0000000a0b117211 */ /* 0x000fe400000f0eff */
[----:B------:R-:W0:Y:S01]  /*1f80*/  LDC R11, c[0x0][0x238] ;  /* 0x00008e00ff0b7b82 */ /* 0x000e220000000800 */
[----:B------:R-:W-:Y:S02]  /*1f90*/  ISETP.GT.AND P1, PT, R6, 0x3d, PT ;  /* 0x0000003d0600780c */ /* 0x000fe40003f24270 */
[----:B------:R-:W-:Y:S01]  /*1fa0*/  PRMT R13, RZ, 0x7610, R13 ;  /* 0x00007610ff0d7816 */ /* 0x000fe2000000000d */
[----:B------:R-:W-:Y:S01]  /*1fb0*/  IMAD R18, R18, 0x3e, RZ ;  /* 0x0000003e12127824 */ /* 0x000fe200078e02ff */
[----:B------:R-:W-:Y:S02]  /*1fc0*/  PRMT R22, RZ, 0x7610, R22 ;  /* 0x00007610ff167816 */ /* 0x000fe40000000016 */
[C---:B------:R-:W-:Y:S02]  /*1fd0*/  ISETP.GT.AND P3, PT, R6.reuse, 0x3e, PT ;  /* 0x0000003e0600780c */ /* 0x040fe40003f64270 */
[----:B------:R-:W-:Y:S01]  /*1fe0*/  ISETP.GT.AND P0, PT, R6, 0x3f, PT ;  /* 0x0000003f0600780c */ /* 0x000fe20003f04270 */
[----:B------:R1:W4:Y:S01]  /*1ff0*/  @P2 LDG.E.U8 R13, desc[UR14][R14.64] ;  /* 0x0000000e0e0d2981 */ /* 0x000322000c1e1100 */
[----:B------:R-:W-:-:S03]  /*2000*/  PRMT R12, RZ, 0x7610, R12 ;  /* 0x00007610ff0c7816 */ /* 0x000fc6000000000c */
[----:B------:R2:W4:Y:S01]  /*2010*/  @P1 LDG.E.U8 R22, desc[UR14][R16.64] ;  /* 0x0000000e10161981 */ /* 0x000522000c1e1100 */
[----:B------:R-:W-:Y:S02]  /*2020*/  PRMT R21, RZ, 0x7610, R21 ;  /* 0x00007610ff157816 */ /* 0x000fe40000000015 */
[----:B-1----:R-:W-:Y:S01]  /*2030*/  IADD3 R14, P2, R18, R5, RZ ;  /* 0x00000005120e7210 */ /* 0x002fe20007f5e0ff */
[----:B0-----:R-:W-:-:S03]  /*2040*/  IMAD R11, R11, 0x3f, RZ ;  /* 0x0000003f0b0b7824 */ /* 0x001fc600078e02ff */
[----:B------:R-:W-:Y:S02]  /*2050*/  LEA.HI.X.SX32 R15, R18, R10, 0x1, P2 ;  /* 0x0000000a120f7211 */ /* 0x000fe400010f0eff */
[----:B--2---:R-:W-:-:S03]  /*2060*/  IADD3 R16, P1, R11, R5, RZ ;  /* 0x000000050b107210 */ /* 0x004fc60007f3e0ff */
[----:B------:R0:W2:Y:S01]  /*2070*/  @P3 LDG.E.U8 R12, desc[UR14][R14.64] ;  /* 0x0000000e0e0c3981 */ /* 0x0000a2000c1e1100 */
[----:B------:R-:W-:-:S05]  /*2080*/  LEA.HI.X.SX32 R17, R11, R10, 0x1, P1 ;  /* 0x0000000a0b117211 */ /* 0x000fca00008f0eff */
[----:B------:R1:W2:Y:S01]  /*2090*/  @P0 LDG.E.U8 R21, desc[UR14][R16.64] ;  /* 0x0000000e10150981 */ /* 0x0002a2000c1e1100 */
[----:B------:R-:W-:Y:S01]  /*20a0*/  ISETP.GT.AND P3, PT, R6, 0x2, PT ;  /* 0x000000020600780c */ /* 0x000fe20003f64270 */
[----:B0-----:R-:W-:Y:S01]  /*20b0*/  IMAD.SHL.U32 R15, R2, 0x2, RZ ;  /* 0x00000002020f7824 */ /* 0x001fe200078e00ff */
[----:B------:R-:W-:Y:S01]  /*20c0*/  ISETP.GT.AND P4, PT, R6, 0x3, PT ;  /* 0x000000030600780c */ /* 0x000fe20003f84270 */
[----:B------:R-:W-:-:S03]  /*20d0*/  IMAD R11, R2, 0x3, RZ ;  /* 0x00000003020b7824 */ /* 0x000fc600078e02ff */
[-C--:B------:R-:W-:Y:S02]  /*20e0*/  IADD3 R14, P2, R15, R5.reuse, RZ ;  /* 0x000000050f0e7210 */ /* 0x080fe40007f5e0ff */
[----:B------:R-:W-:Y:S02]  /*20f0*/  PRMT R96, RZ, 0x7610, R96 ;  /* 0x00007610ff607816 */ /* 0x000fe40000000060 */
[----:B-1----:R-:W-:Y:S02]  /*2100*/  IADD3 R16, P1, R11, R5, RZ ;  /* 0x000000050b107210 */ /* 0x002fe40007f3e0ff */
[-C--:B------:R-:W-:Y:S01]  /*2110*/  LEA.HI.X.SX32 R15, R15, R10.reuse, 0x1, P2 ;  /* 0x0000000a0f0f7211 */ /* 0x080fe200010f0eff */
[----:B------:R-:W-:Y:S01]  /*2120*/  IMAD.SHL.U32 R18, R2, 0x4, RZ ;  /* 0x0000000402127824 */ /* 0x000fe200078e00ff */
[----:B------:R-:W-:Y:S02]  /*2130*/  PRMT R97, RZ, 0x7610, R97 ;  /* 0x00007610ff617816 */ /* 0x000fe40000000061 */
[----:B------:R-:W-:Y:S01]  /*2140*/  LEA.HI.X.SX32 R17, R11, R10, 0x1, P1 ;  /* 0x0000000a0b117211 */ /* 0x000fe200008f0eff */
[----:B------:R0:W2:Y:S01]  /*2150*/  @P3 LDG.E.U8 R96, desc[UR14][R14.64] ;  /* 0x0000000e0e603981 */ /* 0x0000a2000c1e1100 */
[----:B------:R-:W-:Y:S01]  /*2160*/  ISETP.GT.AND P0, PT, R6, 0x4, PT ;  /* 0x000000040600780c */ /* 0x000fe20003f04270 */
[----:B------:R-:W-:Y:S01]  /*2170*/  IMAD R11, R2, 0x5, RZ ;  /* 0x00000005020b7824 */ /* 0x000fe200078e02ff */
[----:B------:R-:W-:Y:S01]  /*2180*/  ISETP.GT.AND P3, PT, R6, 0x5, PT ;  /* 0x000000050600780c */ /* 0x000fe20003f64270 */
[----:B------:R1:W2:Y:S01]  /*2190*/  @P4 LDG.E.U8 R97, desc[UR14][R16.64] ;  /* 0x0000000e10614981 */ /* 0x0002a2000c1e1100 */
[----:B------:R-:W-:-:S02]  /*21a0*/  PRMT R88, RZ, 0x7610, R88 ;  /* 0x00007610ff587816 */ /* 0x000fc40000000058 */
[CC--:B0-----:R-:W-:Y:S02]  /*21b0*/  IADD3 R14, P1, R18.reuse, R5.reuse, RZ ;  /* 0x00000005120e7210 */ /* 0x0c1fe40007f3e0ff */
[C---:B-1----:R-:W-:Y:S02]  /*21c0*/  IADD3 R16, P2, R11.reuse, R5, RZ ;  /* 0x000000050b107210 */ /* 0x042fe40007f5e0ff */
[-C--:B------:R-:W-:Y:S02]  /*21d0*/  LEA.HI.X.SX32 R15, R18, R10.reuse, 0x1, P1 ;  /* 0x0000000a120f7211 */ /* 0x080fe400008f0eff */
[----:B------:R-:W-:Y:S02]  /*21e0*/  PRMT R19, RZ, 0x7610, R19 ;  /* 0x00007610ff137816 */ /* 0x000fe40000000013 */
[----:B------:R-:W-:Y:S01]  /*21f0*/  LEA.HI.X.SX32 R17, R11, R10, 0x1, P2 ;  /* 0x0000000a0b117211 */ /* 0x000fe200010f0eff */
[----:B------:R0:W2:Y:S04]  /*2200*/  @P0 LDG.E.U8 R88, desc[UR14][R14.64] ;  /* 0x0000000e0e580981 */ /* 0x0000a8000c1e1100 */
[----:B------:R1:W2:Y:S01]  /*2210*/  @P3 LDG.E.U8 R19, desc[UR14][R16.64] ;  /* 0x0000000e10133981 */ /* 0x0002a2000c1e1100 */
[----:B------:R-:W-:Y:S01]  /*2220*/  IMAD R18, R2, 0x6, RZ ;  /* 0x0000000602127824 */ /* 0x000fe200078e02ff */
[----:B------:R-:W-:-:S04]  /*2230*/  ISETP.GT.AND P4, PT, R6, 0x6, PT ;  /* 0x000000060600780c */ /* 0x000fc80003f84270 */
[C---:B0-----:R-:W-:Y:S02]  /*2240*/  IADD3 R14, P1, R18.reuse, R5, RZ ;  /* 0x00000005120e7210 */ /* 0x041fe40007f3e0ff */
[----:B------:R-:W-:Y:S02]  /*2250*/  PRMT R0, RZ, 0x7610, R0 ;  /* 0x00007610ff007816 */ /* 0x000fe40000000000 */
[----:B------:R-:W-:-:S05]  /*2260*/  LEA.HI.X.SX32 R15, R18, R10, 0x1, P1 ;  /* 0x0000000a120f7211 */ /* 0x000fca00008f0eff */
[----:B------:R0:W2:Y:S01]  /*2270*/  @P4 LDG.E.U8 R0, desc[UR14][R14.64] ;  /* 0x0000000e0e004981 */ /* 0x0000a2000c1e1100 */
[----:B------:R-:W-:Y:S01]  /*2280*/  IMAD R11, R2, 0x7, RZ ;  /* 0x00000007020b7824 */ /* 0x000fe200078e02ff */
[----:B------:R-:W-:Y:S02]  /*2290*/  ISETP.GT.AND P0, PT, R6, 0x7, PT ;  /* 0x000000070600780c */ /* 0x000fe40003f04270 */
[----:B------:R-:W-:Y:S04]  /*22a0*/  STL [R1+0x1c], R95 ;  /* 0x00001c5f01007387 */ /* 0x000fe80000100800 */
[----:B------:R0:W-:Y:S04]  /*22b0*/  STL [R1+0xac], R20 ;  /* 0x0000ac1401007387 */ /* 0x0001e80000100800 */
[----:B------:R-:W-:Y:S01]  /*22c0*/  STL [R1+0x18], R94 ;  /* 0x0000185e01007387 */ /* 0x000fe20000100800 */
[----:B-1----:R-:W-:Y:S01]  /*22d0*/  IADD3 R16, P1, R11, R5, RZ ;  /* 0x000000050b107210 */ /* 0x002fe20007f3e0ff */
[----:B0-----:R-:W-:Y:S01]  /*22e0*/  IMAD.SHL.U32 R15, R2, 0x8, RZ ;  /* 0x00000008020f7824 */ /* 0x001fe200078e00ff */
[----:B------:R-:W-:-:S02]  /*22f0*/  ISETP.GT.AND P3, PT, R6, 0x8, PT ;  /* 0x000000080600780c */ /* 0x000fc40003f64270 */
[-C--:B------:R-:W-:Y:S01]  /*2300*/  LEA.HI.X.SX32 R17, R11, R10.reuse, 0x1, P1 ;  /* 0x0000000a0b117211 */ /* 0x080fe200008f0eff */
[----:B------:R-:W-:Y:S01]  /*2310*/  IMAD R11, R2, 0x9, RZ ;  /* 0x00000009020b7824 */ /* 0x000fe200078e02ff */
[C---:B------:R-:W-:Y:S02]  /*2320*/  IADD3 R14, P2, R15.reuse, R5, RZ ;  /* 0x000000050f0e7210 */ /* 0x040fe40007f5e0ff */
[----:B------:R-:W-:Y:S01]  /*2330*/  ISETP.GT.AND P4, PT, R6, 0x9, PT ;  /* 0x000000090600780c */ /* 0x000fe20003f84270 */
[----:B------:R-:W-:Y:S01]  /*2340*/  IMAD R18, R2, 0xa, RZ ;  /* 0x0000000a02127824 */ /* 0x000fe200078e02ff */
[----:B------:R-:W-:Y:S02]  /*2350*/  LEA.HI.X.SX32 R15, R15, R10, 0x1, P2 ;  /* 0x0000000a0f0f7211 */ /* 0x000fe400010f0eff */
[----:B------:R-:W-:Y:S02]  /*2360*/  PRMT R125, RZ, 0x7610, R125 ;  /* 0x00007610ff7d7816 */ /* 0x000fe4000000007d */
[----:B------:R-:W-:-:S02]  /*2370*/  PRMT R20, RZ, 0x7610, R20 ;  /* 0x00007610ff147816 */ /* 0x000fc40000000014 */
[----:B------:R-:W-:Y:S02]  /*2380*/  PRMT R124, RZ, 0x7610, R124 ;  /* 0x00007610ff7c7816 */ /* 0x000fe4000000007c */
[----:B------:R-:W-:Y:S02]  /*2390*/  PRMT R123, RZ, 0x7610, R123 ;  /* 0x00007610ff7b7816 */ /* 0x000fe4000000007b */
[----:B------:R-:W-:Y:S02]  /*23a0*/  PRMT R122, RZ, 0x7610, R122 ;  /* 0x00007610ff7a7816 */ /* 0x000fe4000000007a */
[----:B------:R-:W-:Y:S02]  /*23b0*/  PRMT R121, RZ, 0x7610, R121 ;  /* 0x00007610ff797816 */ /* 0x000fe40000000079 */
        /* <DEDUP_REMOVED lines=8> */
[----:B------:R-:W-:Y:S01]  /*2440*/  PRMT R112, RZ, 0x7610, R112 ;  /* 0x00007610ff707816 */ /* 0x000fe20000000070 */
[----:B---3--:R0:W-:Y:S04]  /*2450*/  STL [R1+0xb0], R23 ;  /* 0x0000b01701007387 */ /* 0x0081e80000100800 */
[----:B------:R-:W-:Y:S01]  /*2460*/  STL [R1+0x14], R89 ;  /* 0x0000145901007387 */ /* 0x000fe20000100800 */
[----:B0-----:R-:W-:-:S03]  /*2470*/  PRMT R23, RZ, 0x7610, R23 ;  /* 0x00007610ff177816 */ /* 0x001fc60000000017 */
[----:B----4-:R-:W-:Y:S04]  /*2480*/  STL [R1+0xb4], R13 ;  /* 0x0000b40d01007387 */ /* 0x010fe80000100800 */
[----:B------:R-:W-:Y:S04]  /*2490*/  STL [R1+0xb8], R22 ;  /* 0x0000b81601007387 */ /* 0x000fe80000100800 */
[----:B--2---:R0:W-:Y:S04]  /*24a0*/  STL [R1+0xbc], R12 ;  /* 0x0000bc0c01007387 */ /* 0x0041e80000100800 */
[----:B------:R1:W-:Y:S01]  /*24b0*/  STL [R1+0xc0], R21 ;  /* 0x0000c01501007387 */ /* 0x0003e20000100800 */
[----:B0-----:R-:W-:-:S02]  /*24c0*/  PRMT R12, RZ, 0x7610, R12 ;  /* 0x00007610ff0c7816 */ /* 0x001fc4000000000c */
[----:B------:R-:W-:-:S04]  /*24d0*/  PRMT R22, RZ, 0x7610, R22 ;  /* 0x00007610ff167816 */ /* 0x000fc80000000016 */
[----:B------:R-:W2:Y:S01]  /*24e0*/  @P3 LDG.E.U8 R12, desc[UR14][R14.64] ;  /* 0x0000000e0e0c3981 */ /* 0x000ea2000c1e1100 */
[----:B-1----:R-:W-:-:S06]  /*24f0*/  PRMT R21, RZ, 0x7610, R21 ;  /* 0x00007610ff157816 */ /* 0x002fcc0000000015 */
[----:B------:R0:W3:Y:S01]  /*2500*/  @P0 LDG.E.U8 R21, desc[UR14][R16.64] ;  /* 0x0000000e10150981 */ /* 0x0000e2000c1e1100 */
[----:B------:R-:W-:Y:S02]  /*2510*/  ISETP.GT.AND P0, PT, R6, 0xa, PT ;  /* 0x0000000a0600780c */ /* 0x000fe40003f04270 */
[----:B0-----:R-:W-:-:S04]  /*2520*/  IADD3 R16, P1, R11, R5, RZ ;  /* 0x000000050b107210 */ /* 0x001fc80007f3e0ff */
[-C--:B------:R-:W-:Y:S02]  /*2530*/  LEA.HI.X.SX32 R17, R11, R10.reuse, 0x1, P1 ;  /* 0x0000000a0b117211 */ /* 0x080fe400008f0eff */
[----:B------:R-:W-:Y:S01]  /*2540*/  IADD3 R14, P1, R18, R5, RZ ;  /* 0x00000005120e7210 */ /* 0x000fe20007f3e0ff */
[----:B------:R-:W-:Y:S01]  /*2550*/  IMAD R11, R2, 0xb, RZ ;  /* 0x0000000b020b7824 */ /* 0x000fe200078e02ff */
[----:B------:R-:W-:Y:S01]  /*2560*/  ISETP.GT.AND P3, PT, R6, 0xb, PT ;  /* 0x0000000b0600780c */ /* 0x000fe20003f64270 */
[----:B------:R0:W4:Y:S01]  /*2570*/  @P4 LDG.E.U8 R125, desc[UR14][R16.64] ;  /* 0x0000000e107d4981 */ /* 0x000122000c1e1100 */
[----:B------:R-:W-:Y:S01]  /*2580*/  LEA.HI.X.SX32 R15, R18, R10, 0x1, P1 ;  /* 0x0000000a120f7211 */ /* 0x000fe200008f0eff */
[----:B------:R-:W-:Y:S01]  /*2590*/  IMAD R18, R2, 0xc, RZ ;  /* 0x0000000c02127824 */ /* 0x000fe200078e02ff */
[----:B------:R-:W-:-:S03]  /*25a0*/  ISETP.GT.AND P4, PT, R6, 0xc, PT ;  /* 0x0000000c0600780c */ /* 0x000fc60003f84270 */
[----:B------:R1:W3:Y:S01]  /*25b0*/  @P0 LDG.E.U8 R22, desc[UR14][R14.64] ;  /* 0x0000000e0e160981 */ /* 0x0002e2000c1e1100 */
[----:B------:R-:W-:Y:S02]  /*25c0*/  PRMT R13, RZ, 0x7610, R13 ;  /* 0x00007610ff0d7816 */ /* 0x000fe4000000000d */
[CC--:B0-----:R-:W-:Y:S02]  /*25d0*/  IADD3 R16, P2, R11.reuse, R5.reuse, RZ ;  /* 0x000000050b107210 */ /* 0x0c1fe40007f5e0ff */
[----:B-1----:R-:W-:Y:S02]  /*25e0*/  IADD3 R14, P1, R18, R5, RZ ;  /* 0x00000005120e7210 */ /* 0x002fe40007f3e0ff */
[-C--:B------:R-:W-:Y:S01]  /*25f0*/  LEA.HI.X.SX32 R17, R11, R10.reuse, 0x1, P2 ;  /* 0x0000000a0b117211 */ /* 0x080fe200010f0eff */
[----:B------:R-:W-:Y:S01]  /*2600*/  IMAD R11, R2, 0xd, RZ ;  /* 0x0000000d020b7824 */ /* 0x000fe200078e02ff */
[----:B------:R-:W-:Y:S02]  /*2610*/  LEA.HI.X.SX32 R15, R18, R10, 0x1, P1 ;  /* 0x0000000a120f7211 */ /* 0x000fe400008f0eff */
[C---:B------:R-:W-:Y:S01]  /*2620*/  ISETP.GT.AND P0, PT, R6.reuse, 0xd, PT ;  /* 0x0000000d0600780c */ /* 0x040fe20003f04270 */
[----:B------:R0:W3:Y:S01]  /*2630*/  @P3 LDG.E.U8 R13, desc[UR14][R16.64] ;  /* 0x0000000e100d3981 */ /* 0x0000e2000c1e1100 */
[----:B------:R-:W-:-:S03]  /*2640*/  ISETP.GT.AND P3, PT, R6, 0xe, PT ;  /* 0x0000000e0600780c */ /* 0x000fc60003f64270 */
[----:B------:R1:W3:Y:S01]  /*2650*/  @P4 LDG.E.U8 R23, desc[UR14][R14.64] ;  /* 0x0000000e0e174981 */ /* 0x0002e2000c1e1100 */
[----:B0-----:R-:W-:Y:S01]  /*2660*/  IADD3 R16, P1, R11, R5, RZ ;  /* 0x000000050b107210 */ /* 0x001fe20007f3e0ff */
[----:B-1----:R-:W-:-:S03]  /*2670*/  IMAD R15, R2, 0xe, RZ ;  /* 0x0000000e020f7824 */ /* 0x002fc600078e02ff */
[-C--:B------:R-:W-:Y:S01]  /*2680*/  LEA.HI.X.SX32 R17, R11, R10.reuse, 0x1, P1 ;  /* 0x0000000a0b117211 */ /* 0x080fe200008f0eff */
[----:B------:R-:W-:Y:S01]  /*2690*/  IMAD R11, R2, 0xf, RZ ;  /* 0x0000000f020b7824 */ /* 0x000fe200078e02ff */
[----:B------:R-:W-:Y:S02]  /*26a0*/  ISETP.GT.AND P4, PT, R6, 0xf, PT ;  /* 0x0000000f0600780c */ /* 0x000fe40003f84270 */
[C---:B------:R-:W-:Y:S01]  /*26b0*/  IADD3 R14, P2, R15.reuse, R5, RZ ;  /* 0x000000050f0e7210 */ /* 0x040fe20007f5e0ff */
[----:B------:R0:W3:Y:S01]  /*26c0*/  @P0 LDG.E.U8 R20, desc[UR14][R16.64] ;  /* 0x0000000e10140981 */ /* 0x0000e2000c1e1100 */
[----:B------:R-:W-:Y:S02]  /*26d0*/  IMAD.SHL.U32 R18, R2, 0x10, RZ ;  /* 0x0000001002127824 */ /* 0x000fe400078e00ff */
[----:B------:R-:W-:Y:S02]  /*26e0*/  LEA.HI.X.SX32 R15, R15, R10, 0x1, P2 ;  /* 0x0000000a0f0f7211 */ /* 0x000fe400010f0eff */
[----:B------:R-:W-:-:S03]  /*26f0*/  ISETP.GT.AND P0, PT, R6, 0x10, PT ;  /* 0x000000100600780c */ /* 0x000fc60003f04270 */
[----:B------:R1:W3:Y:S01]  /*2700*/  @P3 LDG.E.U8 R124, desc[UR14][R14.64] ;  /* 0x0000000e0e7c3981 */ /* 0x0002e2000c1e1100 */
[----:B0-----:R-:W-:-:S04]  /*2710*/  IADD3 R16, P1, R11, R5, RZ ;  /* 0x000000050b107210 */ /* 0x001fc80007f3e0ff */
[----:B------:R-:W-:Y:S02]  /*2720*/  LEA.HI.X.SX32 R17, R11, R10, 0x1, P1 ;  /* 0x0000000a0b117211 */ /* 0x000fe400008f0eff */
[----:B-1----:R-:W-:-:S03]  /*2730*/  IADD3 R14, P1, R18, R5, RZ ;  /* 0x00000005120e7210 */ /* 0x002fc60007f3e0ff */
[----:B------:R0:W3:Y:S01]  /*2740*/  @P4 LDG.E.U8 R123, desc[UR14][R16.64] ;  /* 0x0000000e107b4981 */ /* 0x0000e2000c1e1100 */
[----:B------:R-:W-:Y:S01]  /*2750*/  IMAD R11, R2, 0x11, RZ ;  /* 0x00000011020b7824 */ /* 0x000fe200078e02ff */
[----:B------:R-:W-:Y:S01]  /*2760*/  LEA.HI.X.SX32 R15, R18, R10, 0x1, P1 ;  /* 0x0000000a120f7211 */ /* 0x000fe200008f0eff */
[----:B------:R-:W-:Y:S01]  /*2770*/  IMAD R18, R2, 0x12, RZ ;  /* 0x0000001202127824 */ /* 0x000fe200078e02ff */
[C---:B------:R-:W-:Y:S02]  /*2780*/  ISETP.GT.AND P3, PT, R6.reuse, 0x11, PT ;  /* 0x000000110600780c */ /* 0x040fe40003f64270 */
[C---:B------:R-:W-:Y:S01]  /*2790*/  ISETP.GT.AND P4, PT, R6.reuse, 0x12, PT ;  /* 0x000000120600780c */ /* 0x040fe20003f84270 */
[----:B------:R1:W3:Y:S01]  /*27a0*/  @P0 LDG.E.U8 R122, desc[UR14][R14.64] ;  /* 0x0000000e0e7a0981 */ /* 0x0002e2000c1e1100 */
[----:B0-----:R-:W-:Y:S02]  /*27b0*/  IADD3 R16, P2, R11, R5, RZ ;  /* 0x000000050b107210 */ /* 0x001fe40007f5e0ff */
[----:B------:R-:W-:-:S02]  /*27c0*/  ISETP.GT.AND P0, PT, R6, 0x13, PT ;  /* 0x000000130600780c */ /* 0x000fc40003f04270 */
[-C--:B------:R-:W-:Y:S02]  /*27d0*/  LEA.HI.X.SX32 R17, R11, R10.reuse, 0x1, P2 ;  /* 0x0000000a0b117211 */ /* 0x080fe400010f0eff */
[----:B-1----:R-:W-:Y:S01]  /*27e0*/  IADD3 R14, P1, R18, R5, RZ ;  /* 0x00000005120e7210 */ /* 0x002fe20007f3e0ff */
[----:B------:R-:W-:Y:S02]  /*27f0*/  IMAD R11, R2, 0x13, RZ ;  /* 0x00000013020b7824 */ /* 0x000fe400078e02ff */
[----:B------:R0:W3:Y:S01]  /*2800*/  @P3 LDG.E.U8 R121, desc[UR14][R16.64] ;  /* 0x0000000e10793981 */ /* 0x0000e2000c1e1100 */
[----:B------:R-:W-:Y:S02]  /*2810*/  LEA.HI.X.SX32 R15, R18, R10, 0x1, P1 ;  /* 0x0000000a120f7211 */ /* 0x000fe400008f0eff */
        /* <DEDUP_REMOVED lines=9> */
[----:B------:R-:W-:Y:S02]  /*28b0*/  IMAD R18, R2, 0x16, RZ ;  /* 0x0000001602127824 */ /* 0x000fe400078e02ff */
[----:B------:R-:W-:Y:S02]  /*28c0*/  LEA.HI.X.SX32 R15, R15, R10, 0x1, P2 ;  /* 0x0000000a0f0f7211 */ /* 0x000fe400010f0eff */
[----:B------:R-:W-:-:S03]  /*28d0*/  ISETP.GT.AND P0, PT, R6, 0x16, PT ;  /* 0x000000160600780c */ /* 0x000fc60003f04270 */
[----:B------:R1:W3:Y:S01]  /*28e0*/  @P3 LDG.E.U8 R118, desc[UR14][R14.64] ;  /* 0x0000000e0e763981 */ /* 0x0002e2000c1e1100 */
[----:B0-----:R-:W-:-:S04]  /*28f0*/  IADD3 R16, P1, R11, R5, RZ ;  /* 0x000000050b107210 */ /* 0x001fc80007f3e0ff */
[-C--:B------:R-:W-:Y:S02]  /*2900*/  LEA.HI.X.SX32 R17, R11, R10.reuse, 0x1, P1 ;  /* 0x0000000a0b117211 */ /* 0x080fe400008f0eff */
[----:B-1----:R-:W-:Y:S01]  /*2910*/  IADD3 R14, P1, R18, R5, RZ ;  /* 0x00000005120e7210 */ /* 0x002fe20007f3e0ff */
[----:B------:R-:W-:Y:S02]  /*2920*/  IMAD R11, R2, 0x17, RZ ;  /* 0x00000017020b7824 */ /* 0x000fe400078e02ff */
[----:B------:R0:W3:Y:S01]  /*2930*/  @P4 LDG.E.U8 R117, desc[UR14][R16.64] ;  /* 0x0000000e10754981 */ /* 0x0000e2000c1e1100 */
[----:B------:R-:W-:Y:S02]  /*2940*/  ISETP.GT.AND P3, PT, R6, 0x17, PT ;  /* 0x000000170600780c */ /* 0x000fe40003f64270 */
[----:B------:R-:W-:Y:S01]  /*2950*/  LEA.HI.X.SX32 R15, R18, R10, 0x1, P1 ;  /* 0x0000000a120f7211 */ /* 0x000fe200008f0eff */
[----:B------:R-:W-:Y:S01]  /*2960*/  IMAD R18, R2, 0x18, RZ ;  /* 0x0000001802127824 */ /* 0x000fe200078e02ff */
[----:B------:R-:W-:-:S03]  /*2970*/  ISETP.GT.AND P4, PT, R6, 0x18, PT ;  /* 0x000000180600780c */ /* 0x000fc60003f84270 */
[----:B------:R1:W3:Y:S01]  /*2980*/  @P0 LDG.E.U8 R116, desc[UR14][R14.64] ;  /* 0x0000000e0e740981 */ /* 0x0002e2000c1e1100 */
[CC--:B0-----:R-:W-:Y:S02]  /*2990*/  IADD3 R16, P2, R11.reuse, R5.reuse, RZ ;  /* 0x000000050b107210 */ /* 0x0c1fe40007f5e0ff */
[----:B------:R-:W-:Y:S02]  /*29a0*/  ISETP.GT.AND P0, PT, R6, 0x19, PT ;  /* 0x000000190600780c */ /* 0x000fe40003f04270 */
[-C--:B------:R-:W-:Y:S02]  /*29b0*/  LEA.HI.X.SX32 R17, R11, R10.reuse, 0x1, P2 ;  /* 0x0000000a0b117211 */ /* 0x080fe400010f0eff */
[----:B-1----:R-:W-:Y:S01]  /*29c0*/  IADD3 R14, P1, R18, R5, RZ ;  /* 0x00000005120e7210 */ /* 0x002fe20007f3e0ff */
[----:B------:R-:W-:Y:S02]  /*29d0*/  IMAD R11, R2, 0x19, RZ ;  /* 0x00000019020b7824 */ /* 0x000fe400078e02ff */
[----:B------:R0:W3:Y:S01]  /*29e0*/  @P3 LDG.E.U8 R115, desc[UR14][R16.64] ;  /* 0x0000000e10733981 */ /* 0x0000e2000c1e1100 */
[----:B------:R-:W-:-:S02]  /*29f0*/  LEA.HI.X.SX32 R15, R18, R10, 0x1, P1 ;  /* 0x0000000a120f7211 */ /* 0x000fc400008f0eff */
[----:B------:R-:W-:-:S03]  /*2a00*/  ISETP.GT.AND P3, PT, R6, 0x1a, PT ;  /* 0x0000001a0600780c */ /* 0x000fc60003f64270 */
[----:B------:R1:W3:Y:S01]  /*2a10*/  @P4 LDG.E.U8 R114, desc[UR14][R14.64] ;  /* 0x0000000e0e724981 */ /* 0x0002e2000c1e1100 */
[CC--:B0-----:R-:W-:Y:S02]  /*2a20*/  IADD3 R16, P1, R11.reuse, R5.reuse, RZ ;  /* 0x000000050b107210 */ /* 0x0c1fe40007f3e0ff */
[----:B------:R-:W-:Y:S02]  /*2a30*/  ISETP.GT.AND P4, PT, R6, 0x1b, PT ;  /* 0x0000001b0600780c */ /* 0x000fe40003f84270 */
[----:B------:R-:W-:Y:S01]  /*2a40*/  LEA.HI.X.SX32 R17, R11, R10, 0x1, P1 ;  /* 0x0000000a0b117211 */ /* 0x000fe200008f0eff */
[C---:B-1----:R-:W-:Y:S02]  /*2a50*/  IMAD R15, R2.reuse, 0x1a, RZ ;  /* 0x0000001a020f7824 */ /* 0x042fe400078e02ff */
[C---:B------:R-:W-:Y:S02]  /*2a60*/  IMAD R11, R2.reuse, 0x1b, RZ ;  /* 0x0000001b020b7824 */ /* 0x040fe400078e02ff */
[----:B------:R0:W3:Y:S01]  /*2a70*/  @P0 LDG.E.U8 R113, desc[UR14][R16.64] ;  /* 0x0000000e10710981 */ /* 0x0000e2000c1e1100 */
[----:B------:R-:W-:Y:S01]  /*2a80*/  IADD3 R14, P2, R15, R5, RZ ;  /* 0x000000050f0e7210 */ /* 0x000fe20007f5e0ff */
[----:B------:R-:W-:Y:S01]  /*2a90*/  IMAD R18, R2, 0x1c, RZ ;  /* 0x0000001c02127824 */ /* 0x000fe200078e02ff */
[----:B------:R-:W-:-:S02]  /*2aa0*/  ISETP.GT.AND P0, PT, R6, 0x1c, PT ;  /* 0x0000001c0600780c */ /* 0x000fc40003f04270 */
[----:B------:R-:W-:Y:S02]  /*2ab0*/  LEA.HI.X.SX32 R15, R15, R10, 0x1, P2 ;  /* 0x0000000a0f0f7211 */ /* 0x000fe400010f0eff */
[----:B0-----:R-:W-:-:S03]  /*2ac0*/  IADD3 R16, P1, R11, R5, RZ ;  /* 0x000000050b107210 */ /* 0x001fc60007f3e0ff */
[----:B------:R0:W3:Y:S01]  /*2ad0*/  @P3 LDG.E.U8 R112, desc[UR14][R14.64] ;  /* 0x0000000e0e703981 */ /* 0x0000e2000c1e1100 */
[----:B------:R-:W-:Y:S02]  /*2ae0*/  PRMT R111, RZ, 0x7610, R111 ;  /* 0x00007610ff6f7816 */ /* 0x000fe4000000006f */
[-C--:B------:R-:W-:Y:S01]  /*2af0*/  LEA.HI.X.SX32 R17, R11, R10.reuse, 0x1, P1 ;  /* 0x0000000a0b117211 */ /* 0x080fe200008f0eff */
[----:B------:R-:W-:Y:S01]  /*2b00*/  IMAD R11, R2, 0x1d, RZ ;  /* 0x0000001d020b7824 */ /* 0x000fe200078e02ff */
[----:B------:R-:W-:Y:S01]  /*2b10*/  ISETP.GT.AND P3, PT, R6, 0x1d, PT ;  /* 0x0000001d0600780c */ /* 0x000fe20003f64270 */
[----:B------:R-:W-:Y:S01]  /*2b20*/  STL [R1+0x4], R88 ;  /* 0x0000045801007387 */ /* 0x000fe20000100800 */
[----:B------:R-:W-:Y:S02]  /*2b30*/  PRMT R110, RZ, 0x7610, R110 ;  /* 0x00007610ff6e7816 */ /* 0x000fe4000000006e */
[C---:B0-----:R-:W-:Y:S01]  /*2b40*/  IADD3 R14, P1, R18.reuse, R5, RZ ;  /* 0x00000005120e7210 */ /* 0x041fe20007f3e0ff */
[----:B------:R0:W-:Y:S03]  /*2b50*/  STL [R1], R19 ;  /* 0x0000001301007387 */ /* 0x0001e60000100800 */
[----:B------:R-:W-:Y:S01]  /*2b60*/  LEA.HI.X.SX32 R15, R18, R10, 0x1, P1 ;  /* 0x0000000a120f7211 */ /* 0x000fe200008f0eff */
[----:B------:R1:W3:Y:S01]  /*2b70*/  @P4 LDG.E.U8 R111, desc[UR14][R16.64] ;  /* 0x0000000e106f4981 */ /* 0x0002e2000c1e1100 */
[----:B------:R-:W-:Y:S01]  /*2b80*/  PRMT R108, RZ, 0x7610, R108 ;  /* 0x00007610ff6c7816 */ /* 0x000fe2000000006c */
[----:B0-----:R-:W-:-:S02]  /*2b90*/  IMAD R19, R2, 0x1e, RZ ;  /* 0x0000001e02137824 */ /* 0x001fc400078e02ff */
[----:B------:R0:W3:Y:S01]  /*2ba0*/  @P0 LDG.E.U8 R110, desc[UR14][R14.64] ;  /* 0x0000000e0e6e0981 */ /* 0x0000e2000c1e1100 */
[CC--:B-1----:R-:W-:Y:S02]  /*2bb0*/  IADD3 R16, P2, R11.reuse, R5.reuse, RZ ;  /* 0x000000050b107210 */ /* 0x0c2fe40007f5e0ff */
[----:B------:R-:W-:Y:S02]  /*2bc0*/  ISETP.GT.AND P4, PT, R6, 0x1e, PT ;  /* 0x0000001e0600780c */ /* 0x000fe40003f84270 */
[-C--:B------:R-:W-:Y:S01]  /*2bd0*/  LEA.HI.X.SX32 R17, R11, R10.reuse, 0x1, P2 ;  /* 0x0000000a0b117211 */ /* 0x080fe200010f0eff */
[----:B------:R-:W-:Y:S01]  /*2be0*/  IMAD R11, R2, 0x1f, RZ ;  /* 0x0000001f020b7824 */ /* 0x000fe200078e02ff */
[C---:B------:R-:W-:Y:S02]  /*2bf0*/  IADD3 R18, P1, R19.reuse, R5, RZ ;  /* 0x0000000513127210 */ /* 0x040fe40007f3e0ff */
[----:B------:R-:W-:Y:S01]  /*2c00*/  ISETP.GT.AND P0, PT, R6, 0x1f, PT ;  /* 0x0000001f0600780c */ /* 0x000fe20003f04270 */
[----:B------:R1:W3:Y:S01]  /*2c10*/  @P3 LDG.E.U8 R108, desc[UR14][R16.64] ;  /* 0x0000000e106c3981 */ /* 0x0002e2000c1e1100 */
[----:B------:R-:W-:Y:S01]  /*2c20*/  LEA.HI.X.SX32 R19, R19, R10, 0x1, P1 ;  /* 0x0000000a13137211 */ /* 0x000fe200008f0eff */
[----:B0-----:R-:W-:Y:S01]  /*2c30*/  IMAD.SHL.U32 R14, R2, 0x20, RZ ;  /* 0x00000020020e7824 */ /* 0x001fe200078e00ff */
[----:B------:R-:W-:-:S02]  /*2c40*/  PRMT R15, RZ, 0x7610, R15 ;  /* 0x00007610ff0f7816 */ /* 0x000fc4000000000f */
[----:B------:R-:W-:Y:S02]  /*2c50*/  ISETP.GT.AND P3, PT, R6, 0x20, PT ;  /* 0x000000200600780c */ /* 0x000fe40003f64270 */
[----:B------:R-:W-:Y:S02]  /*2c60*/  PRMT R93, RZ, 0x7610, R93 ;  /* 0x00007610ff5d7816 */ /* 0x000fe4000000005d */
[CC--:B-1----:R-:W-:Y:S01]  /*2c70*/  IADD3 R16, P1, R11.reuse, R5.reuse, RZ ;  /* 0x000000050b107210 */ /* 0x0c2fe20007f3e0ff */
[----:B------:R0:W3:Y:S01]  /*2c80*/  @P4 LDG.E.U8 R15, desc[UR14][R18.64] ;  /* 0x0000000e120f4981 */ /* 0x0000e2000c1e1100 */
[----:B------:R-:W-:Y:S02]  /*2c90*/  IADD3 R88, P2, R14, R5, RZ ;  /* 0x000000050e587210 */ /* 0x000fe40007f5e0ff */
[----:B------:R-:W-:Y:S01]  /*2ca0*/  LEA.HI.X.SX32 R17, R11, R10, 0x1, P1 ;  /* 0x0000000a0b117211 */ /* 0x000fe200008f0eff */
[----:B------:R-:W-:Y:S01]  /*2cb0*/  IMAD R11, R2, 0x21, RZ ;  /* 0x00000021020b7824 */ /* 0x000fe200078e02ff */
[----:B------:R-:W-:-:S02]  /*2cc0*/  ISETP.GT.AND P4, PT, R6, 0x21, PT ;  /* 0x000000210600780c */ /* 0x000fc40003f84270 */
[----:B------:R-:W-:Y:S01]  /*2cd0*/  LEA.HI.X.SX32 R89, R14, R10, 0x1, P2 ;  /* 0x0000000a0e597211 */ /* 0x000fe200010f0eff */
[----:B------:R1:W3:Y:S01]  /*2ce0*/  @P0 LDG.E.U8 R93, desc[UR14][R16.64] ;  /* 0x0000000e105d0981 */ /* 0x0002e2000c1e1100 */
[----:B0-----:R-:W-:Y:S01]  /*2cf0*/  PRMT R19, RZ, 0x7610, R19 ;  /* 0x00007610ff137816 */ /* 0x001fe20000000013 */
[----:B------:R-:W-:Y:S01]  /*2d00*/  IMAD R14, R2, 0x22, RZ ;  /* 0x00000022020e7824 */ /* 0x000fe200078e02ff */
[----:B------:R-:W-:Y:S02]  /*2d10*/  ISETP.GT.AND P0, PT, R6, 0x22, PT ;  /* 0x000000220600780c */ /* 0x000fe40003f04270 */
[----:B------:R-:W-:Y:S02]  /*2d20*/  PRMT R91, RZ, 0x7610, R91 ;  /* 0x00007610ff5b7816 */ /* 0x000fe4000000005b */
[----:B------:R0:W3:Y:S01]  /*2d30*/  @P3 LDG.E.U8 R19, desc[UR14][R88.64] ;  /* 0x0000000e58133981 */ /* 0x0000e2000c1e1100 */
[----:B-1----:R-:W-:-:S04]  /*2d40*/  IADD3 R16, P1, R11, R5, RZ ;  /* 0x000000050b107210 */ /* 0x002fc80007f3e0ff */
[-C--:B------:R-:W-:Y:S02]  /*2d50*/  LEA.HI.X.SX32 R17, R11, R10.reuse, 0x1, P1 ;  /* 0x0000000a0b117211 */ /* 0x080fe400008f0eff */
[----:B0-----:R-:W-:Y:S02]  /*2d60*/  IADD3 R88, P1, R14, R5, RZ ;  /* 0x000000050e587210 */ /* 0x001fe40007f3e0ff */
[----:B------:R-:W-:Y:S01]  /*2d70*/  PRMT R18, RZ, 0x7610, R18 ;  /* 0x00007610ff127816 */ /* 0x000fe20000000012 */
[----:B------:R-:W-:Y:S01]  /*2d80*/  IMAD R11, R2, 0x23, RZ ;  /* 0x00000023020b7824 */ /* 0x000fe200078e02ff */
[----:B------:R-:W-:Y:S01]  /*2d90*/  LEA.HI.X.SX32 R89, R14, R10, 0x1, P1 ;  /* 0x0000000a0e597211 */ /* 0x000fe200008f0eff */
[----:B------:R-:W-:Y:S01]  /*2da0*/  IMAD R14, R2, 0x24, RZ ;  /* 0x00000024020e7824 */ /* 0x000fe200078e02ff */
[C---:B------:R-:W-:Y:S01]  /*2db0*/  ISETP.GT.AND P3, PT, R6.reuse, 0x23, PT ;  /* 0x000000230600780c */ /* 0x040fe20003f64270 */
[----:B------:R0:W3:Y:S01]  /*2dc0*/  @P4 LDG.E.U8 R91, desc[UR14][R16.64] ;  /* 0x0000000e105b4981 */ /* 0x0000e2000c1e1100 */
        /* <DEDUP_REMOVED lines=8> */
[----:B------:R-:W-:Y:S01]  /*2e50*/  PRMT R14, RZ, 0x7610, R14 ;  /* 0x00007610ff0e7816 */ /* 0x000fe2000000000e */
[----:B------:R0:W3:Y:S01]  /*2e60*/  @P3 LDG.E.U8 R90, desc[UR14][R16.64] ;  /* 0x0000000e105a3981 */ /* 0x0000e2000c1e1100 */
[----:B------:R-:W-:-:S02]  /*2e70*/  ISETP.GT.AND P0, PT, R6, 0x25, PT ;  /* 0x000000250600780c */ /* 0x000fc40003f04270 */
[----:B------:R-:W-:Y:S02]  /*2e80*/  ISETP.GT.AND P3, PT, R6, 0x26, PT ;  /* 0x000000260600780c */ /* 0x000fe40003f64270 */
[----:B------:R1:W3:Y:S01]  /*2e90*/  @P4 LDG.E.U8 R14, desc[UR14][R88.64] ;  /* 0x0000000e580e4981 */ /* 0x0002e2000c1e1100 */
[CC--:B0-----:R-:W-:Y:S01]  /*2ea0*/  IADD3 R16, P1, R11.reuse, R5.reuse, RZ ;  /* 0x000000050b107210 */ /* 0x0c1fe20007f3e0ff */
[C---:B-1----:R-:W-:Y:S01]  /*2eb0*/  IMAD R88, R2.reuse, 0x26, RZ ;  /* 0x0000002602587824 */ /* 0x042fe200078e02ff */
[----:B------:R-:W-:Y:S02]  /*2ec0*/  PRMT R89, RZ, 0x7610, R89 ;  /* 0x00007610ff597816 */ /* 0x000fe40000000059 */
[-C--:B------:R-:W-:Y:S01]  /*2ed0*/  LEA.HI.X.SX32 R17, R11, R10.reuse, 0x1, P1 ;  /* 0x0000000a0b117211 */ /* 0x080fe200008f0eff */
[----:B------:R-:W-:Y:S01]  /*2ee0*/  IMAD R11, R2, 0x27, RZ ;  /* 0x00000027020b7824 */ /* 0x000fe200078e02ff */
[----:B------:R-:W-:Y:S02]  /*2ef0*/  IADD3 R94, P2, R88, R5, RZ ;  /* 0x00000005585e7210 */ /* 0x000fe40007f5e0ff */
[----:B------:R-:W-:Y:S01]  /*2f00*/  ISETP.GT.AND P4, PT, R6, 0x27, PT ;  /* 0x000000270600780c */ /* 0x000fe20003f84270 */
[----:B------:R0:W3:Y:S01]  /*2f10*/  @P0 LDG.E.U8 R89, desc[UR14][R16.64] ;  /* 0x0000000e10590981 */ /* 0x0000e2000c1e1100 */
[----:B------:R-:W-:-:S02]  /*2f20*/  LEA.HI.X.SX32 R95, R88, R10, 0x1, P2 ;  /* 0x0000000a585f7211 */ /* 0x000fc400010f0eff */
[C---:B------:R-:W-:Y:S02]  /*2f30*/  IADD3 R98, P1, R11.reuse, R5, RZ ;  /* 0x000000050b627210 */ /* 0x040fe40007f3e0ff */
[----:B------:R-:W-:Y:S02]  /*2f40*/  PRMT R88, RZ, 0x7610, R88 ;  /* 0x00007610ff587816 */ /* 0x000fe40000000058 */
[----:B0-----:R-:W-:Y:S01]  /*2f50*/  PRMT R16, RZ, 0x7610, R16 ;  /* 0x00007610ff107816 */ /* 0x001fe20000000010 */
[C---:B------:R-:W-:Y:S01]  /*2f60*/  IMAD R17, R2.reuse, 0x28, RZ ;  /* 0x0000002802117824 */ /* 0x040fe200078e02ff */
[----:B------:R-:W-:Y:S01]  /*2f70*/  LEA.HI.X.SX32 R99, R11, R10, 0x1, P1 ;  /* 0x0000000a0b637211 */ /* 0x000fe200008f0eff */
[----:B------:R-:W-:Y:S01]  /*2f80*/  IMAD R11, R2, 0x29, RZ ;  /* 0x00000029020b7824 */ /* 0x000fe200078e02ff */
[C---:B------:R-:W-:Y:S02]  /*2f90*/  ISETP.GT.AND P0, PT, R6.reuse, 0x28, PT ;  /* 0x000000280600780c */ /* 0x040fe40003f04270 */
[----:B------:R0:W3:Y:S01]  /*2fa0*/  @P3 LDG.E.U8 R16, desc[UR14][R94.64] ;  /* 0x0000000e5e103981 */ /* 0x0000e2000c1e1100 */
[----:B------:R-:W-:-:S03]  /*2fb0*/  ISETP.GT.AND P2, PT, R6, 0x29, PT ;  /* 0x000000290600780c */ /* 0x000fc60003f44270 */
[----:B------:R1:W3:Y:S01]  /*2fc0*/  @P4 LDG.E.U8 R88, desc[UR14][R98.64] ;  /* 0x0000000e62584981 */ /* 0x0002e2000c1e1100 */
[----:B0-----:R-:W-:-:S04]  /*2fd0*/  IADD3 R94, P1, R17, R5, RZ ;  /* 0x00000005115e7210 */ /* 0x001fc80007f3e0ff */
[-C--:B------:R-:W-:Y:S02]  /*2fe0*/  LEA.HI.X.SX32 R95, R17, R10.reuse, 0x1, P1 ;  /* 0x0000000a115f7211 */ /* 0x080fe400008f0eff */
[CC--:B-1----:R-:W-:Y:S02]  /*2ff0*/  IADD3 R98, P1, R11.reuse, R5.reuse, RZ ;  /* 0x000000050b627210 */ /* 0x0c2fe40007f3e0ff */
[----:B------:R-:W-:Y:S02]  /*3000*/  PRMT R17, RZ, 0x7610, R17 ;  /* 0x00007610ff117816 */ /* 0x000fe40000000011 */
[----:B------:R-:W-:Y:S01]  /*3010*/  LEA.HI.X.SX32 R99, R11, R10, 0x1, P1 ;  /* 0x0000000a0b637211 */ /* 0x000fe200008f0eff */
[----:B------:R-:W-:Y:S01]  /*3020*/  IMAD R11, R2, 0x2a, RZ ;  /* 0x0000002a020b7824 */ /* 0x000fe200078e02ff */
[----:B------:R-:W-:Y:S02]  /*3030*/  PRMT R100, RZ, 0x7610, R100 ;  /* 0x00007610ff647816 */ /* 0x000fe40000000064 */
[----:B------:R-:W-:Y:S01]  /*3040*/  ISETP.GT.AND P1, PT, R6, 0x2a, PT ;  /* 0x0000002a0600780c */ /* 0x000fe20003f24270 */
[----:B------:R0:W3:Y:S04]  /*3050*/  @P0 LDG.E.U8 R17, desc[UR14][R94.64] ;  /* 0x0000000e5e110981 */ /* 0x0000e8000c1e1100 */
[----:B------:R1:W3:Y:S01]  /*3060*/  @P2 LDG.E.U8 R100, desc[UR14][R98.64] ;  /* 0x0000000e62642981 */ /* 0x0002e2000c1e1100 */
[----:B0-----:R-:W-:-:S02]  /*3070*/  IADD3 R94, P0, R11, R5, RZ ;  /* 0x000000050b5e7210 */ /* 0x001fc40007f1e0ff */
[----:B-1----:R-:W-:Y:S02]  /*3080*/  PRMT R99, RZ, 0x7610, R99 ;  /* 0x00007610ff637816 */ /* 0x002fe40000000063 */
[----:B------:R-:W-:Y:S01]  /*3090*/  LEA.HI.X.SX32 R95, R11, R10, 0x1, P0 ;  /* 0x0000000a0b5f7211 */ /* 0x000fe200000f0eff */
[----:B------:R-:W-:-:S04]  /*30a0*/  IMAD R11, R2, 0x2b, RZ ;  /* 0x0000002b020b7824 */ /* 0x000fc800078e02ff */
[----:B------:R0:W3:Y:S01]  /*30b0*/  @P1 LDG.E.U8 R99, desc[UR14][R94.64] ;  /* 0x0000000e5e631981 */ /* 0x0000e2000c1e1100 */
[----:B------:R-:W-:Y:S02]  /*30c0*/  ISETP.GT.AND P1, PT, R6, 0x2b, PT ;  /* 0x0000002b0600780c */ /* 0x000fe40003f24270 */
[----:B------:R-:W-:Y:S02]  /*30d0*/  PRMT R102, RZ, 0x7610, R102 ;  /* 0x00007610ff667816 */ /* 0x000fe40000000066 */
[----:B0-----:R-:W-:-:S04]  /*30e0*/  IADD3 R94, P0, R11, R5, RZ ;  /* 0x000000050b5e7210 */ /* 0x001fc80007f1e0ff */
[----:B------:R-:W-:Y:S01]  /*30f0*/  LEA.HI.X.SX32 R95, R11, R10, 0x1, P0 ;  /* 0x0000000a0b5f7211 */ /* 0x000fe200000f0eff */
[----:B------:R-:W-:-:S04]  /*3100*/  IMAD R11, R2, 0x2c, RZ ;  /* 0x0000002c020b7824 */ /* 0x000fc800078e02ff */
[----:B------:R0:W3:Y:S01]  /*3110*/  @P1 LDG.E.U8 R102, desc[UR14][R94.64] ;  /* 0x0000000e5e661981 */ /* 0x0000e2000c1e1100 */
[----:B------:R-:W-:-:S03]  /*3120*/  ISETP.GT.AND P1, PT, R6, 0x2c, PT ;  /* 0x0000002c0600780c */ /* 0x000fc60003f24270 */
[----:B------:R1:W-:Y:S01]  /*3130*/  STL [R1+0x8], R0 ;  /* 0x0000080001007387 */ /* 0x0003e20000100800 */
[----:B------:R-:W-:Y:S02]  /*3140*/  PRMT R104, RZ, 0x7610, R104 ;  /* 0x00007610ff687816 */ /* 0x000fe40000000068 */
[C---:B0-----:R-:W-:Y:S01]  /*3150*/  IADD3 R94, P0, R11.reuse, R5, RZ ;  /* 0x000000050b5e7210 */ /* 0x041fe20007f1e0ff */
[----:B-1----:R-:W0:Y:S03]  /*3160*/  S2R R0, SR_TID.X ;  /* 0x0000000000007919 */ /* 0x002e260000002100 */
[----:B------:R-:W-:Y:S01]  /*3170*/  LEA.HI.X.SX32 R95, R11, R10, 0x1, P0 ;  /* 0x0000000a0b5f7211 */ /* 0x000fe200000f0eff */
[----:B------:R-:W-:Y:S01]  /*3180*/  IMAD R11, R2, 0x2d, RZ ;  /* 0x0000002d020b7824 */ /* 0x000fe200078e02ff */
[----:B------:R-:W-:Y:S01]  /*3190*/  PRMT R106, RZ, 0x7610, R106 ;  /* 0x00007610ff6a7816 */ /* 0x000fe2000000006a */
[----:B------:R-:W2:Y:S04]  /*31a0*/  LDL R2, [R1+0x48] ;  /* 0x0000480001027983 */ /* 0x000ea80000100800 */
[----:B------:R1:W3:Y:S01]  /*31b0*/  @P1 LDG.E.U8 R104, desc[UR14][R94.64] ;  /* 0x0000000e5e681981 */ /* 0x0002e2000c1e1100 */
[----:B------:R-:W-:-:S02]  /*31c0*/  ISETP.GT.AND P1, PT, R6, 0x2d, PT ;  /* 0x0000002d0600780c */ /* 0x000fc40003f24270 */
[----:B-1----:R-:W-:-:S04]  /*31d0*/  IADD3 R94, P0, R11, R5, RZ ;  /* 0x000000050b5e7210 */ /* 0x002fc80007f1e0ff */
[----:B------:R-:W-:-:S07]  /*31e0*/  LEA.HI.X.SX32 R95, R11, R10, 0x1, P0 ;  /* 0x0000000a0b5f7211 */ /* 0x000fce00000f0eff */
[----:B------:R1:W3:Y:S01]  /*31f0*/  @P1 LDG.E.U8 R106, desc[UR14][R94.64] ;  /* 0x0000000e5e6a1981 */ /* 0x0002e2000c1e1100 */
[----:B------:R-:W-:Y:S02]  /*3200*/  ISETP.GT.AND P1, PT, R6, RZ, PT ;  /* 0x000000ff0600720c */ /* 0x000fe40003f24270 */
[----:B------:R-:W-:Y:S02]  /*3210*/  PRMT R109, RZ, 0x7610, R109 ;  /* 0x00007610ff6d7816 */ /* 0x000fe4000000006d */
[----:B0-----:R-:W-:Y:S02]  /*3220*/  LOP3.LUT R11, R0, 0x3f, RZ, 0xc0, !PT ;  /* 0x0000003f000b7812 */ /* 0x001fe400078ec0ff */
[----:B------:R-:W4:Y:S02]  /*3230*/  LDL.LU R0, [R1+0x6c] ;  /* 0x00006c0001007983 */ /* 0x000f240000300800 */
[----:B------:R-:W-:Y:S02]  /*3240*/  ISETP.GE.AND P0, PT, R11, R6, PT ;  /* 0x000000060b00720c */ /* 0x000fe40003f06270 */
[----:B------:R0:W-:Y:S03]  /*3250*/  STL [R1+0x94], R6 ;  /* 0x0000940601007387 */ /* 0x0001e60000100800 */
[----:B-1----:R-:W-:-:S02]  /*3260*/  @P1 IMAD.MOV.U32 R94, RZ, RZ, R5 ;  /* 0x000000ffff5e1224 */ /* 0x002fc400078e0005 */
[----:B------:R-:W-:Y:S01]  /*3270*/  @P1 IMAD.MOV.U32 R95, RZ, RZ, R10 ;  /* 0x000000ffff5f1224 */ /* 0x000fe200078e000a */
[----:B0-----:R-:W3:Y:S04]  /*3280*/  LDL.LU R6, [R1+0x58] ;  /* 0x0000580001067983 */ /* 0x001ee80000300800 */
[----:B------:R0:W-:Y:S04]  /*3290*/  STL [R1+0xa0], R5 ;  /* 0x0000a00501007387 */ /* 0x0001e80000100800 */
[----:B------:R1:W4:Y:S04]  /*32a0*/  @P1 LDG.E.U8 R109, desc[UR14][R94.64] ;  /* 0x0000000e5e6d1981 */ /* 0x000328000c1e1100 */
[----:B0-----:R-:W2:Y:S04]  /*32b0*/  LDL R5, [R1+0x4c] ;  /* 0x00004c0001057983 */ /* 0x001ea80000100800 */
[----:B------:R0:W-:Y:S04]  /*32c0*/  STL [R1+0x9c], R10 ;  /* 0x00009c0a01007387 */ /* 0x0001e80000100800 */
[----:B------:R-:W3:Y:S01]  /*32d0*/  LDL R95, [R1+0x50] ;  /* 0x00005000015f7983 */ /* 0x000ee20000100800 */
[----:B------:R-:W-:-:S02]  /*32e0*/  IADD3 RZ, P1, R4, R7, RZ ;  /* 0x0000000704ff7210 */ /* 0x000fc40007f3e0ff */
[----:B0-----:R-:W-:Y:S01]  /*32f0*/  SHF.R.S32.HI R10, RZ, 0x1f, R4 ;  /* 0x0000001fff0a7819 */ /* 0x001fe20000011404 */
[----:B-1----:R-:W-:Y:S01]  /*3300*/  IMAD.IADD R94, R4, 0x1, R7 ;  /* 0x00000001045e7824 */ /* 0x002fe200078e0207 */
[----:B------:R-:W-:Y:S01]  /*3310*/  PRMT R11, RZ, 0x7610, R11 ;  /* 0x00007610ff0b7816 */ /* 0x000fe2000000000b */
[----:B------:R-:W-:Y:S02]  /*3320*/  BAR.SYNC.DEFER_BLOCKING 0x0 ;  /* 0x0000000000007b1d */ /* 0x000fe40000010000 */
[----:B---3--:R-:W-:-:S05]  /*3330*/  IMAD.X R95, R10, 0x1, R95, P1 ;  /* 0x000000010a5f7824 */ /* 0x008fca00008e065f */
[----:B------:R0:W3:Y:S01]  /*3340*/  @!P0 LDG.E.U8 R11, desc[UR14][R94.64] ;  /* 0x0000000e5e0b8981 */ /* 0x0000e2000c1e1100 */
[----:B------:R-:W-:-:S03]  /*3350*/  IADD3 RZ, P1, R4, R8, RZ ;  /* 0x0000000804ff7210 */ /* 0x000fc60007f3e0ff */
[----:B------:R-:W-:Y:S01]  /*3360*/  STL [R1+0xa4], R7 ;  /* 0x0000a40701007387 */ /* 0x000fe20000100800 */
[----:B------:R-:W-:Y:S01]  /*3370*/  PRMT R92, RZ, 0x7610, R92 ;  /* 0x00007610ff5c7816 */ /* 0x000fe2000000005c */
[----:B0-----:R-:W-:Y:S01]  /*3380*/  IMAD.IADD R94, R4, 0x1, R8 ;  /* 0x00000001045e7824 */ /* 0x001fe200078e0208 */
[----:B------:R-:W-:Y:S01]  /*3390*/  PRMT R98, RZ, 0x7610, R98 ;  /* 0x00007610ff627816 */ /* 0x000fe20000000062 */
[----:B---3--:R0:W-:Y:S02]  /*33a0*/  STL [R1+0xa8], R11 ;  /* 0x0000a80b01007387 */ /* 0x0081e40000100800 */
[----:B0-----:R-:W-:-:S05]  /*33b0*/  SHF.R.S32.HI R11, RZ, 0x1f, R4 ;  /* 0x0000001fff0b7819 */ /* 0x001fca0000011404 */
[----:B--2---:R-:W-:Y:S01]  /*33c0*/  IMAD.X R95, R11, 0x1, R5, P1 ;  /* 0x000000010b5f7824 */ /* 0x004fe200008e0605 */
[----:B------:R-:W-:-:S04]  /*33d0*/  IADD3 RZ, P1, R4, R9, RZ ;  /* 0x0000000904ff7210 */ /* 0x000fc80007f3e0ff */
[----:B------:R0:W2:Y:S02]  /*33e0*/  @!P0 LDG.E.U8 R92, desc[UR14][R94.64] ;  /* 0x0000000e5e5c8981 */ /* 0x0000a4000c1e1100 */
[C---:B0-----:R-:W-:Y:S02]  /*33f0*/  IMAD.IADD R94, R4.reuse, 0x1, R9 ;  /* 0x00000001045e7824 */ /* 0x041fe400078e0209 */
[----:B------:R-:W-:Y:S02]  /*3400*/  IMAD.X R95, R11, 0x1, R2, P1 ;  /* 0x000000010b5f7824 */ /* 0x000fe400008e0602 */
[----:B------:R-:W3:Y:S04]  /*3410*/  LDL R2, [R1+0x70] ;  /* 0x0000700001027983 */ /* 0x000ee80000100800 */
[----:B------:R-:W2:Y:S04]  /*3420*/  LDL.LU R7, [R1+0x4] ;  /* 0x0000040001077983 */ /* 0x000ea80000300800 */
[----:B------:R-:W2:Y:S04]  /*3430*/  LDL.LU R10, [R1] ;  /* 0x00000000010a7983 */ /* 0x000ea80000300800 */
[----:B------:R-:W2:Y:S04]  /*3440*/  LDL.LU R5, [R1+0x8] ;  /* 0x0000080001057983 */ /* 0x000ea80000300800 */
[----:B------:R0:W2:Y:S04]  /*3450*/  @!P0 LDG.E.U8 R98, desc[UR14][R94.64] ;  /* 0x0000000e5e628981 */ /* 0x0000a8000c1e1100 */
[----:B------:R-:W4:Y:S01]  /*3460*/  LDL R95, [R1+0x54] ;  /* 0x00005400015f7983 */ /* 0x000f220000100800 */
[----:B0-----:R-:W-:-:S02]  /*3470*/  IADD3 R94, P1, R4, R6, RZ ;  /* 0x00000006045e7210 */ /* 0x001fc40007f3e0ff */
[----:B------:R-:W-:-:S03]  /*3480*/  PRMT R101, RZ, 0x7610, R101 ;  /* 0x00007610ff657816 */ /* 0x000fc60000000065 */
[----:B----4-:R-:W-:-:S05]  /*3490*/  IMAD.X R95, R11, 0x1, R95, P1 ;  /* 0x000000010b5f7824 */ /* 0x010fca00008e065f */
[----:B------:R0:W4:Y:S04]  /*34a0*/  @!P0 LDG.E.U8 R101, desc[UR14][R94.64] ;  /* 0x0000000e5e658981 */ /* 0x000128000c1e1100 */
[----:B------:R-:W0:Y:S02]  /*34b0*/  LDL R95, [R1+0x60] ;  /* 0x00006000015f7983 */ /* 0x000e240000100800 */
[----:B0-----:R-:W-:Y:S02]  /*34c0*/  IADD3 R94, P1, R4, R95, RZ ;  /* 0x0000005f045e7210 */ /* 0x001fe40007f3e0ff */
[----:B------:R-:W3:Y:S01]  /*34d0*/  LDL R95, [R1+0x5c] ;  /* 0x00005c00015f7983 */ /* 0x000ee20000100800 */
[----:B------:R-:W-:Y:S02]  /*34e0*/  PRMT R103, RZ, 0x7610, R103 ;  /* 0x00007610ff677816 */ /* 0x000fe40000000067 */
[----:B---3--:R-:W-:-:S05]  /*34f0*/  IMAD.X R95, R11, 0x1, R95, P1 ;  /* 0x000000010b5f7824 */ /* 0x008fca00008e065f */
[----:B------:R0:W3:Y:S04]  /*3500*/  @!P0 LDG.E.U8 R103, desc[UR14][R94.64] ;  /* 0x0000000e5e678981 */ /* 0x0000e8000c1e1100 */
[----:B------:R-:W0:Y:S02]  /*3510*/  LDL R95, [R1+0x68] ;  /* 0x00006800015f7983 */ /* 0x000e240000100800 */
[----:B0-----:R-:W-:Y:S02]  /*3520*/  IADD3 R94, P1, R4, R95, RZ ;  /* 0x0000005f045e7210 */ /* 0x001fe40007f3e0ff */
[----:B------:R-:W2:Y:S01]  /*3530*/  LDL R95, [R1+0x64] ;  /* 0x00006400015f7983 */ /* 0x000ea20000100800 */
[----:B------:R-:W-:-:S03]  /*3540*/  PRMT R105, RZ, 0x7610, R105 ;  /* 0x00007610ff697816 */ /* 0x000fc60000000069 */
[----:B------:R0:W-:Y:S01]  /*3550*/  STL [R1+0x90], R0 ;  /* 0x0000900001007387 */ /* 0x0001e20000100800 */
[----:B--2---:R-:W-:-:S05]  /*3560*/  IMAD.X R95, R11, 0x1, R95, P1 ;  /* 0x000000010b5f7824 */ /* 0x004fca00008e065f */
[----:B------:R1:W2:Y:S02]  /*3570*/  @!P0 LDG.E.U8 R105, desc[UR14][R94.64] ;  /* 0x0000000e5e698981 */ /* 0x0002a4000c1e1100 */
[----:B-1----:R-:W-:-:S05]  /*3580*/  IADD3 R94, P1, R4, R2, RZ ;  /* 0x00000002045e7210 */ /* 0x002fca0007f3e0ff */
[----:B------:R-:W-:Y:S02]  /*3590*/  IMAD.X R95, R11, 0x1, R0, P1 ;  /* 0x000000010b5f7824 */ /* 0x000fe400008e0600 */
[----:B0-----:R-:W4:Y:S01]  /*35a0*/  LDL.LU R0, [R1+0x44] ;  /* 0x0000440001007983 */ /* 0x001f220000300800 */
[----:B------:R-:W-:Y:S02]  /*35b0*/  PRMT R107, RZ, 0x7610, R107 ;  /* 0x00007610ff6b7816 */ /* 0x000fe4000000006b */
[----:B------:R-:W-:Y:S02]  /*35c0*/  LOP3.LUT R96, R96, 0xffff, RZ, 0xc0, !PT ;  /* 0x0000ffff60607812 */ /* 0x000fe400078ec0ff */
[----:B------:R-:W-:Y:S02]  /*35d0*/  LOP3.LUT R97, R97, 0xffff, RZ, 0xc0, !PT ;  /* 0x0000ffff61617812 */ /* 0x000fe400078ec0ff */
[----:B------:R-:W-:Y:S01]  /*35e0*/  IADD3 RZ, P1, R4, R3, RZ ;  /* 0x0000000304ff7210 */ /* 0x000fe20007f3e0ff */
[----:B------:R0:W2:Y:S01]  /*35f0*/  @!P0 LDG.E.U8 R107, desc[UR14][R94.64] ;  /* 0x0000000e5e6b8981 */ /* 0x0000a2000c1e1100 */
[----:B------:R-:W-:-:S02]  /*3600*/  PRMT R2, R96, 0x3340, R97 ;  /* 0x0000334060027816 */ /* 0x000fc40000000061 */
[----:B------:R-:W-:Y:S01]  /*3610*/  PRMT R96, RZ, 0x7610, R96 ;  /* 0x00007610ff607816 */ /* 0x000fe20000000060 */
[----:B0-----:R-:W-:Y:S01]  /*3620*/  IMAD.IADD R94, R4, 0x1, R3 ;  /* 0x00000001045e7824 */ /* 0x001fe200078e0203 */
[----:B------:R-:W-:Y:S02]  /*3630*/  LOP3.LUT R97, R12, 0xffff, RZ, 0xc0, !PT ;  /* 0x0000ffff0c617812 */ /* 0x000fe400078ec0ff */
[----:B------:R-:W-:Y:S02]  /*3640*/  LOP3.LUT R125, R125, 0xffff, RZ, 0xc0, !PT ;  /* 0x0000ffff7d7d7812 */ /* 0x000fe400078ec0ff */
[----:B------:R-:W-:Y:S02]  /*3650*/  LOP3.LUT R124, R124, 0xffff, RZ, 0xc0, !PT ;  /* 0x0000ffff7c7c7812 */ /* 0x000fe400078ec0ff */
[----:B------:R-:W-:-:S04]  /*3660*/  LOP3.LUT R123, R123, 0xffff, RZ, 0xc0, !PT ;  /* 0x0000ffff7b7b7812 */ /* 0x000fc800078ec0ff */
[----:B------:R-:W-:Y:S01]  /*3670*/  PRMT R123, R124, 0x3340, R123 ;  /* 0x000033407c7b7816 */ /* 0x000fe2000000007b */
[----:B----4-:R-:W-:-:S05]  /*3680*/  IMAD.X R95, R11, 0x1, R0, P1 ;  /* 0x000000010b5f7824 */ /* 0x010fca00008e0600 */
[----:B------:R0:W4:Y:S02]  /*3690*/  @!P0 LDG.E.U8 R96, desc[UR14][R94.64] ;  /* 0x0000000e5e608981 */ /* 0x000124000c1e1100 */
[----:B0-----:R-:W-:Y:S02]  /*36a0*/  LOP3.LUT R94, R7, 0xffff, RZ, 0xc0, !PT ;  /* 0x0000ffff075e7812 */ /* 0x001fe400078ec0ff */
[----:B------:R-:W-:-:S04]  /*36b0*/  LOP3.LUT R95, R10, 0xffff, RZ, 0xc0, !PT ;  /* 0x0000ffff0a5f7812 */ /* 0x000fc800078ec0ff */
[----:B------:R-:W-:Y:S02]  /*36c0*/  PRMT R7, R94, 0x3340, R95 ;  /* 0x000033405e077816 */ /* 0x000fe4000000005f */
[----:B------:R-:W-:Y:S02]  /*36d0*/  LOP3.LUT R94, R5, 0xffff, RZ, 0xc0, !PT ;  /* 0x0000ffff055e7812 */ /* 0x000fe400078ec0ff */
[----:B------:R-:W-:Y:S02]  /*36e0*/  LOP3.LUT R95, R21, 0xffff, RZ, 0xc0, !PT ;  /* 0x0000ffff155f7812 */ /* 0x000fe400078ec0ff */
[----:B------:R-:W3:Y:S02]  /*36f0*/  LDL.LU R21, [R1+0xc0] ;  /* 0x0000c00001157983 */ /* 0x000ee40000300800 */
[----:B------:R-:W-:Y:S02]  /*3700*/  PRMT R11, R94, 0x3340, R95 ;  /* 0x000033405e0b7816 */ /* 0x000fe4000000005f */
[----:B------:R-:W-:Y:S01]  /*3710*/  LOP3.LUT R94, R22, 0xffff, RZ, 0xc0, !PT ;  /* 0x0000ffff165e7812 */ /* 0x000fe200078ec0ff */
[----:B------:R-:W2:Y:S01]  /*3720*/  LDL.LU R12, [R1+0xbc] ;  /* 0x0000bc00010c7983 */ /* 0x000ea20000300800 */
[----:B------:R-:W-:-:S02]  /*3730*/  PRMT R10, R97, 0x3340, R125 ;  /* 0x00003340610a7816 */ /* 0x000fc4000000007d */
[----:B------:R-:W-:Y:S01]  /*3740*/  LOP3.LUT R95, R13, 0xffff, RZ, 0xc0, !PT ;  /* 0x0000ffff0d5f7812 */ /* 0x000fe200078ec0ff */
[----:B------:R-:W4:Y:S01]  /*3750*/  LDL.LU R22, [R1+0xb8] ;  /* 0x0000b80001167983 */ /* 0x000f220000300800 */
[----:B------:R-:W-:Y:S02]  /*3760*/  LOP3.LUT R97, R23, 0xffff, RZ, 0xc0, !PT ;  /* 0x0000ffff17617812 */ /* 0x000fe400078ec0ff */
[----:B------:R-:W-:Y:S01]  /*3770*/  LOP3.LUT R125, R20, 0xffff, RZ, 0xc0, !PT ;  /* 0x0000ffff147d7812 */ /* 0x000fe200078ec0ff */
[----:B------:R-:W4:Y:S01]  /*3780*/  LDL.LU R13, [R1+0xb4] ;  /* 0x0000b400010d7983 */ /* 0x000f220000300800 */
[----:B------:R-:W-:-:S03]  /*3790*/  PRMT R5, R94, 0x3340, R95 ;  /* 0x000033405e057816 */ /* 0x000fc6000000005f */
[----:B------:R-:W4:Y:S01]  /*37a0*/  LDL.LU R23, [R1+0xb0] ;  /* 0x0000b00001177983 */ /* 0x000f220000300800 */
[----:B------:R-:W-:-:S03]  /*37b0*/  PRMT R125, R97, 0x3340, R125 ;  /* 0x00003340617d7816 */ /* 0x000fc6000000007d */
[----:B------:R-:W4:Y:S04]  /*37c0*/  LDL.LU R20, [R1+0xac] ;  /* 0x0000ac0001147983 */ /* 0x000f280000300800 */
[----:B------:R-:W4:Y:S04]  /*37d0*/  LDL.LU R94, [R1+0x20] ;  /* 0x00002000015e7983 */ /* 0x000f280000300800 */
[----:B------:R-:W4:Y:S04]  /*37e0*/  LDL.LU R95, [R1+0x18] ;  /* 0x00001800015f7983 */ /* 0x000f280000300800 */
[----:B------:R-:W4:Y:S04]  /*37f0*/  LDL.LU R97, [R1+0x28] ;  /* 0x0000280001617983 */ /* 0x000f280000300800 */
[----:B------:R-:W3:Y:S01]  /*3800*/  LDL.LU R124, [R1+0x38] ;  /* 0x00003800017c7983 */ /* 0x000ee20000300800 */
[----:B------:R-:W-:-:S02]  /*3810*/  LOP3.LUT R122, R122, 0xffff, RZ, 0xc0, !PT ;  /* 0x0000ffff7a7a7812 */ /* 0x000fc400078ec0ff */
[----:B------:R-:W-:Y:S02]  /*3820*/  LOP3.LUT R121, R121, 0xffff, RZ, 0xc0, !PT ;  /* 0x0000ffff79797812 */ /* 0x000fe400078ec0ff */
[----:B------:R-:W-:Y:S02]  /*3830*/  LOP3.LUT R120, R120, 0xffff, RZ, 0xc0, !PT ;  /* 0x0000ffff78787812 */ /* 0x000fe400078ec0ff */
[----:B------:R-:W-:Y:S02]  /*3840*/  LOP3.LUT R119, R119, 0xffff, RZ, 0xc0, !PT ;  /* 0x0000ffff77777812 */ /* 0x000fe400078ec0ff */
[----:B------:R-:W-:Y:S02]  /*3850*/  LOP3.LUT R118, R118, 0xffff, RZ, 0xc0, !PT ;  /* 0x0000ffff76767812 */ /* 0x000fe400078ec0ff */
[----:B------:R-:W-:Y:S02]  /*3860*/  LOP3.LUT R117, R117, 0xffff, RZ, 0xc0, !PT ;  /* 0x0000ffff75757812 */ /* 0x000fe400078ec0ff */
[----:B------:R-:W-:-:S02]  /*3870*/  LOP3.LUT R116, R116, 0xffff, RZ, 0xc0, !PT ;  /* 0x0000ffff74747812 */ /* 0x000fc400078ec0ff */
[----:B------:R-:W-:Y:S02]  /*3880*/  LOP3.LUT R114, R114, 0xffff, RZ, 0xc0, !PT ;  /* 0x0000ffff72727812 */ /* 0x000fe400078ec0ff */
[----:B------:R-:W-:Y:S02]  /*3890*/  LOP3.LUT R113, R113, 0xffff, RZ, 0xc0, !PT ;  /* 0x0000ffff71717812 */ /* 0x000fe400078ec0ff */
[----:B------:R-:W-:Y:S02]  /*38a0*/  LOP3.LUT R115, R115, 0xffff, RZ, 0xc0, !PT ;  /* 0x0000ffff73737812 */ /* 0x000fe400078ec0ff */
[----:B------:R-:W-:Y:S02]  /*38b0*/  LOP3.LUT R112, R112, 0xffff, RZ, 0xc0, !PT ;  /* 0x0000ffff70707812 */ /* 0x000fe400078ec0ff */
[----:B------:R-:W-:Y:S02]  /*38c0*/  LOP3.LUT R111, R111, 0xffff, RZ, 0xc0, !PT ;  /* 0x0000ffff6f6f7812 */ /* 0x000fe400078ec0ff */
[----:B------:R-:W-:-:S02]  /*38d0*/  LOP3.LUT R93, R93, 0xffff, RZ, 0xc0, !PT ;  /* 0x0000ffff5d5d7812 */ /* 0x000fc400078ec0ff */
[----:B------:R-:W-:Y:S02]  /*38e0*/  PRMT R121, R122, 0x3340, R121 ;  /* 0x000033407a797816 */ /* 0x000fe40000000079 */
[----:B------:R-:W-:Y:S01]  /*38f0*/  LOP3.LUT R110, R110, 0xffff, RZ, 0xc0, !PT ;  /* 0x0000ffff6e6e7812 */ /* 0x000fe200078ec0ff */
[----:B------:R-:W4:Y:S01]  /*3900*/  LDL.LU R122, [R1+0xc] ;  /* 0x00000c00017a7983 */ /* 0x000f220000300800 */
[----:B------:R-:W-:Y:S02]  /*3910*/  LOP3.LUT R108, R108, 0xffff, RZ, 0xc0, !PT ;  /* 0x0000ffff6c6c7812 */ /* 0x000fe400078ec0ff */
[----:B------:R-:W-:Y:S02]  /*3920*/  LOP3.LUT R15, R15, 0xffff, RZ, 0xc0, !PT ;  /* 0x0000ffff0f0f7812 */ /* 0x000fe400078ec0ff */
[----:B------:R-:W-:Y:S02]  /*3930*/  LOP3.LUT R91, R91, 0xffff, RZ, 0xc0, !PT ;  /* 0x0000ffff5b5b7812 */ /* 0x000fe400078ec0ff */
[----:B------:R-:W-:-:S02]  /*3940*/  PRMT R119, R120, 0x3340, R119 ;  /* 0x0000334078777816 */ /* 0x000fc40000000077 */
[----:B------:R-:W-:Y:S01]  /*3950*/  LOP3.LUT R19, R19, 0xffff, RZ, 0xc0, !PT ;  /* 0x0000ffff13137812 */ /* 0x000fe200078ec0ff */
[----:B------:R-:W4:Y:S01]  /*3960*/  LDL.LU R120, [R1+0x10] ;  /* 0x0000100001787983 */ /* 0x000f220000300800 */
[----:B------:R-:W-:Y:S02]  /*3970*/  PRMT R117, R118, 0x3340, R117 ;  /* 0x0000334076757816 */ /* 0x000fe40000000075 */
[----:B------:R-:W-:Y:S01]  /*3980*/  PRMT R114, R114, 0x3340, R113 ;  /* 0x0000334072727816 */ /* 0x000fe20000000071 */
[----:B------:R-:W4:Y:S01]  /*3990*/  LDL.LU R118, [R1+0x14] ;  /* 0x0000140001767983 */ /* 0x000f220000300800 */
[----:B------:R-:W-:Y:S02]  /*39a0*/  PRMT R115, R116, 0x3340, R115 ;  /* 0x0000334074737816 */ /* 0x000fe40000000073 */
[----:B------:R-:W-:Y:S01]  /*39b0*/  PRMT R113, R112, 0x3340, R111 ;  /* 0x0000334070717816 */ /* 0x000fe2000000006f */
[----:B------:R-:W4:Y:S01]  /*39c0*/  LDL.LU R116, [R1+0x1c] ;  /* 0x00001c0001747983 */ /* 0x000f220000300800 */
[----:B------:R-:W-:-:S02]  /*39d0*/  PRMT R112, R110, 0x3340, R108 ;  /* 0x000033406e707816 */ /* 0x000fc4000000006c */
[----:B------:R-:W-:Y:S02]  /*39e0*/  PRMT R111, R15, 0x3340, R93 ;  /* 0x000033400f6f7816 */ /* 0x000fe4000000005d */
[----:B------:R-:W4:Y:S01]  /*39f0*/  LDL.LU R93, [R1+0x24] ;  /* 0x00002400015d7983 */ /* 0x000f220000300800 */
[----:B------:R-:W-:-:S03]  /*3a00*/  PRMT R110, R19, 0x3340, R91 ;  /* 0x00003340136e7816 */ /* 0x000fc6000000005b */
[----:B------:R-:W4:Y:S01]  /*3a10*/  LDL.LU R91, [R1+0x34] ;  /* 0x00003400015b7983 */ /* 0x000f220000300800 */
[----:B------:R-:W-:Y:S02]  /*3a20*/  LOP3.LUT R16, R16, 0xffff, RZ, 0xc0, !PT ;  /* 0x0000ffff10107812 */ /* 0x000fe400078ec0ff */
[----:B------:R-:W-:Y:S02]  /*3a30*/  LOP3.LUT R19, R88, 0xffff, RZ, 0xc0, !PT ;  /* 0x0000ffff58137812 */ /* 0x000fe400078ec0ff */
[----:B------:R-:W-:Y:S01]  /*3a40*/  LOP3.LUT R18, R18, 0xffff, RZ, 0xc0, !PT ;  /* 0x0000ffff12127812 */ /* 0x000fe200078ec0ff */
[----:B------:R-:W4:Y:S01]  /*3a50*/  LDL.LU R88, [R1+0x30] ;  /* 0x0000300001587983 */ /* 0x000f220000300800 */
[----:B------:R-:W-:Y:S02]  /*3a60*/  LOP3.LUT R90, R90, 0xffff, RZ, 0xc0, !PT ;  /* 0x0000ffff5a5a7812 */ /* 0x000fe400078ec0ff */
[----:B------:R-:W-:Y:S02]  /*3a70*/  PRMT R19, R16, 0x3340, R19 ;  /* 0x0000334010137816 */ /* 0x000fe40000000013 */
[----:B------:R-:W-:Y:S01]  /*3a80*/  PRMT R108, R18, 0x3340, R90 ;  /* 0x00003340126c7816 */ /* 0x000fe2000000005a */
[----:B------:R-:W4:Y:S01]  /*3a90*/  LDL.LU R16, [R1+0x2c] ;  /* 0x00002c0001107983 */ /* 0x000f220000300800 */
[----:B---3--:R-:W-:-:S03]  /*3aa0*/  LOP3.LUT R90, R124, 0xffff, RZ, 0xc0, !PT ;  /* 0x0000ffff7c5a7812 */ /* 0x008fc600078ec0ff */
[----:B------:R-:W3:Y:S01]  /*3ab0*/  LDL.LU R124, [R1+0x3c] ;  /* 0x00003c00017c7983 */ /* 0x000ee20000300800 */
[----:B------:R-:W-:Y:S02]  /*3ac0*/  LOP3.LUT R14, R14, 0xffff, RZ, 0xc0, !PT ;  /* 0x0000ffff0e0e7812 */ /* 0x000fe400078ec0ff */
[----:B------:R-:W-:Y:S02]  /*3ad0*/  LOP3.LUT R89, R89, 0xffff, RZ, 0xc0, !PT ;  /* 0x0000ffff59597812 */ /* 0x000fe400078ec0ff */
[----:B------:R-:W-:Y:S02]  /*3ae0*/  LOP3.LUT R15, R17, 0xffff, RZ, 0xc0, !PT ;  /* 0x0000ffff110f7812 */ /* 0x000fe400078ec0ff */
[----:B------:R-:W-:Y:S02]  /*3af0*/  PRMT R17, R14, 0x3340, R89 ;  /* 0x000033400e117816 */ /* 0x000fe40000000059 */
[----:B------:R-:W-:Y:S02]  /*3b00*/  LOP3.LUT R100, R100, 0xffff, RZ, 0xc0, !PT ;  /* 0x0000ffff64647812 */ /* 0x000fe400078ec0ff */
[----:B--2---:R-:W-:-:S02]  /*3b10*/  LOP3.LUT R12, R12, 0xffff, RZ, 0xc0, !PT ;  /* 0x0000ffff0c0c7812 */ /* 0x004fc400078ec0ff */
[----:B------:R-:W-:Y:S02]  /*3b20*/  LOP3.LUT R21, R21, 0xffff, RZ, 0xc0, !PT ;  /* 0x0000ffff15157812 */ /* 0x000fe400078ec0ff */
[----:B----4-:R-:W-:Y:S02]  /*3b30*/  LOP3.LUT R97, R97, 0xffff, RZ, 0xc0, !PT ;  /* 0x0000ffff61617812 */ /* 0x010fe400078ec0ff */
[----:B------:R-:W-:Y:S02]  /*3b40*/  LOP3.LUT R13, R13, 0xffff, RZ, 0xc0, !PT ;  /* 0x0000ffff0d0d7812 */ /* 0x000fe400078ec0ff */
[----:B------:R-:W-:Y:S02]  /*3b50*/  LOP3.LUT R22, R22, 0xffff, RZ, 0xc0, !PT ;  /* 0x0000ffff16167812 */ /* 0x000fe400078ec0ff */
[----:B------:R-:W-:Y:S02]  /*3b60*/  PRMT R18, R15, 0x3340, R100 ;  /* 0x000033400f127816 */ /* 0x000fe40000000064 */
[----:B------:R-:W-:-:S02]  /*3b70*/  LOP3.LUT R102, R102, 0xffff, RZ, 0xc0, !PT ;  /* 0x0000ffff66667812 */ /* 0x000fc400078ec0ff */
[----:B------:R-:W-:Y:S02]  /*3b80*/  PRMT R100, R12, 0x3340, R21 ;  /* 0x000033400c647816 */ /* 0x000fe40000000015 */
[----:B------:R-:W-:Y:S02]  /*3b90*/  LOP3.LUT R109, R109, 0xffff, RZ, 0xc0, !PT ;  /* 0x0000ffff6d6d7812 */ /* 0x000fe400078ec0ff */
[----:B------:R-:W-:Y:S02]  /*3ba0*/  LOP3.LUT R20, R20, 0xffff, RZ, 0xc0, !PT ;  /* 0x0000ffff14147812 */ /* 0x000fe400078ec0ff */
[----:B------:R-:W-:Y:S02]  /*3bb0*/  LOP3.LUT R23, R23, 0xffff, RZ, 0xc0, !PT ;  /* 0x0000ffff17177812 */ /* 0x000fe400078ec0ff */
[----:B------:R-:W-:Y:S02]  /*3bc0*/  PRMT R21, R7, 0x5410, R11 ;  /* 0x0000541007157816 */ /* 0x000fe4000000000b */
[----:B------:R-:W-:Y:S01]  /*3bd0*/  LOP3.LUT R106, R106, 0xffff, RZ, 0xc0, !PT ;  /* 0x0000ffff6a6a7812 */ /* 0x000fe200078ec0ff */
[----:B------:R-:W2:Y:S01]  /*3be0*/  LDL.LU R11, [R1+0xa8] ;  /* 0x0000a800010b7983 */ /* 0x000ea20000300800 */
[----:B------:R-:W-:-:S03]  /*3bf0*/  LOP3.LUT R89, R104, 0xffff, RZ, 0xc0, !PT ;  /* 0x0000ffff68597812 */ /* 0x000fc600078ec0ff */
[----:B------:R-:W4:Y:S01]  /*3c00*/  LDL.LU R7, [R1+0xa4] ;  /* 0x0000a40001077983 */ /* 0x000f220000300800 */
[----:B------:R-:W-:Y:S02]  /*3c10*/  LOP3.LUT R14, R91, 0xffff, RZ, 0xc0, !PT ;  /* 0x0000ffff5b0e7812 */ /* 0x000fe400078ec0ff */
[----:B------:R-:W-:Y:S02]  /*3c20*/  LOP3.LUT R91, R99, 0xffff, RZ, 0xc0, !PT ;  /* 0x0000ffff635b7812 */ /* 0x000fe400078ec0ff */
[----:B------:R-:W-:Y:S02]  /*3c30*/  PRMT R90, R90, 0x3340, R14 ;  /* 0x000033405a5a7816 */ /* 0x000fe4000000000e */
[----:B------:R-:W-:Y:S02]  /*3c40*/  LOP3.LUT R14, R93, 0xffff, RZ, 0xc0, !PT ;  /* 0x0000ffff5d0e7812 */ /* 0x000fe400078ec0ff */
[----:B------:R-:W-:Y:S02]  /*3c50*/  LOP3.LUT R93, R120, 0xffff, RZ, 0xc0, !PT ;  /* 0x0000ffff785d7812 */ /* 0x000fe400078ec0ff */
[----:B------:R-:W-:-:S02]  /*3c60*/  LOP3.LUT R99, R122, 0xffff, RZ, 0xc0, !PT ;  /* 0x0000ffff7a637812 */ /* 0x000fc400078ec0ff */
[----:B------:R-:W-:Y:S02]  /*3c70*/  LOP3.LUT R88, R88, 0xffff, RZ, 0xc0, !PT ;  /* 0x0000ffff58587812 */ /* 0x000fe400078ec0ff */
[----:B------:R-:W-:Y:S02]  /*3c80*/  LOP3.LUT R15, R16, 0xffff, RZ, 0xc0, !PT ;  /* 0x0000ffff100f7812 */ /* 0x000fe400078ec0ff */
[----:B------:R-:W-:Y:S02]  /*3c90*/  PRMT R97, R97, 0x3340, R14 ;  /* 0x0000334061617816 */ /* 0x000fe4000000000e */
[----:B------:R-:W-:Y:S02]  /*3ca0*/  PRMT R93, R93, 0x3340, R99 ;  /* 0x000033405d5d7816 */ /* 0x000fe40000000063 */
[----:B------:R-:W-:Y:S02]  /*3cb0*/  PRMT R99, R13, 0x3340, R22 ;  /* 0x000033400d637816 */ /* 0x000fe40000000016 */
[----:B------:R-:W-:-:S02]  /*3cc0*/  PRMT R22, R10, 0x5410, R5 ;  /* 0x000054100a167816 */ /* 0x000fc40000000005 */
[----:B------:R-:W-:Y:S01]  /*3cd0*/  PRMT R91, R91, 0x3340, R102 ;  /* 0x000033405b5b7816 */ /* 0x000fe20000000066 */
[----:B------:R-:W4:Y:S01]  /*3ce0*/  LDL.LU R5, [R1+0xa0] ;  /* 0x0000a00001057983 */ /* 0x000f220000300800 */
[----:B------:R-:W-:Y:S02]  /*3cf0*/  PRMT R88, R88, 0x3340, R15 ;  /* 0x0000334058587816 */ /* 0x000fe4000000000f */
[----:B------:R-:W-:Y:S01]  /*3d00*/  LOP3.LUT R15, R116, 0xffff, RZ, 0xc0, !PT ;  /* 0x0000ffff740f7812 */ /* 0x000fe200078ec0ff */
[----:B------:R-:W4:Y:S01]  /*3d10*/  LDL.LU R10, [R1+0x9c] ;  /* 0x00009c00010a7983 */ /* 0x000f220000300800 */
[----:B------:R-:W-:Y:S02]  /*3d20*/  PRMT R102, R20, 0x3340, R23 ;  /* 0x0000334014667816 */ /* 0x000fe40000000017 */
[----:B------:R-:W-:Y:S01]  /*3d30*/  PRMT R89, R89, 0x3340, R106 ;  /* 0x0000334059597816 */ /* 0x000fe2000000006a */
[----:B------:R-:W2:Y:S04]  /*3d40*/  LDL R116, [R1+0x74] ;  /* 0x0000740001747983 */ /* 0x000ea80000100800 */
[----:B------:R-:W4:Y:S04]  /*3d50*/  LDL R106, [R1+0x7c] ;  /* 0x00007c00016a7983 */ /* 0x000f280000100800 */
[----:B------:R-:W4:Y:S01]  /*3d60*/  LDL R104, [R1+0x78] ;  /* 0x0000780001687983 */ /* 0x000f220000100800 */
[----:B---3--:R-:W-:-:S04]  /*3d70*/  LOP3.LUT R14, R124, 0xffff, RZ, 0xc0, !PT ;  /* 0x0000ffff7c0e7812 */ /* 0x008fc800078ec0ff */
[----:B------:R-:W-:Y:S02]  /*3d80*/  PRMT R20, R109, 0x3340, R14 ;  /* 0x000033406d147816 */ /* 0x000fe4000000000e */
[----:B------:R-:W3:Y:S02]  /*3d90*/  LDL R109, [R1+0x80] ;  /* 0x00008000016d7983 */ /* 0x000ee40000100800 */
[----:B------:R-:W-:Y:S02]  /*3da0*/  PRMT R20, R20, 0x5410, R2 ;  /* 0x0000541014147816 */ /* 0x000fe40000000002 */
[----:B------:R-:W4:Y:S01]  /*3db0*/  LDL.LU R2, [R1+0x98] ;  /* 0x0000980001027983 */ /* 0x000f220000300800 */
[----:B------:R-:W-:Y:S02]  /*3dc0*/  LOP3.LUT R94, R94, 0xffff, RZ, 0xc0, !PT ;  /* 0x0000ffff5e5e7812 */ /* 0x000fe400078ec0ff */
[----:B------:R-:W-:Y:S02]  /*3dd0*/  LOP3.LUT R95, R95, 0xffff, RZ, 0xc0, !PT ;  /* 0x0000ffff5f5f7812 */ /* 0x000fe400078ec0ff */
[----:B------:R-:W-:-:S02]  /*3de0*/  LOP3.LUT R16, R118, 0xffff, RZ, 0xc0, !PT ;  /* 0x0000ffff76107812 */ /* 0x000fc400078ec0ff */
[----:B------:R-:W-:Y:S02]  /*3df0*/  PRMT R94, R94, 0x3340, R15 ;  /* 0x000033405e5e7816 */ /* 0x000fe4000000000f */
[----:B------:R-:W-:Y:S02]  /*3e00*/  PRMT R95, R95, 0x3340, R16 ;  /* 0x000033405f5f7816 */ /* 0x000fe40000000010 */
[----:B------:R-:W-:Y:S02]  /*3e10*/  PRMT R23, R125, 0x5410, R123 ;  /* 0x000054107d177816 */ /* 0x000fe4000000007b */
[----:B------:R-:W-:Y:S01]  /*3e20*/  PRMT R12, R121, 0x5410, R119 ;  /* 0x00005410790c7816 */ /* 0x000fe20000000077 */
[----:B------:R-:W4:Y:S01]  /*3e30*/  LDL.LU R123, [R1+0x60] ;  /* 0x00006000017b7983 */ /* 0x000f220000300800 */
[----:B------:R-:W-:Y:S01]  /*3e40*/  PRMT R13, R117, 0x5410, R115 ;  /* 0x00005410750d7816 */ /* 0x000fe20000000073 */
[----:B------:R-:W-:Y:S01]  /*3e50*/  USHF.L.U32 UR4, UR13, 0x6, URZ ;  /* 0x000000060d047899 */ /* 0x000fe2000800063f */
[----:B------:R-:W-:Y:S01]  /*3e60*/  PRMT R14, R114, 0x5410, R113 ;  /* 0x00005410720e7816 */ /* 0x000fe20000000071 */
[----:B------:R-:W-:Y:S01]  /*3e70*/  UMOV UR9, 0x80000020 ;  /* 0x8000002000097882 */ /* 0x000fe20000000000 */
[----:B------:R-:W-:Y:S01]  /*3e80*/  PRMT R15, R112, 0x5410, R111 ;  /* 0x00005410700f7816 */ /* 0x000fe2000000006f */
[----:B------:R-:W0:Y:S01]  /*3e90*/  LDC R125, c[0x0][0x238] ;  /* 0x00008e00ff7d7b82 */ /* 0x000e220000000800 */
[----:B------:R-:W-:-:S02]  /*3ea0*/  PRMT R17, R17, 0x5410, R19 ;  /* 0x0000541011117816 */ /* 0x000fc40000000013 */
[----:B------:R-:W-:Y:S02]  /*3eb0*/  PRMT R16, R110, 0x5410, R108 ;  /* 0x000054106e107816 */ /* 0x000fe4000000006c */
[----:B------:R-:W-:Y:S02]  /*3ec0*/  PRMT R18, R18, 0x5410, R91 ;  /* 0x0000541012127816 */ /* 0x000fe4000000005b */
[----:B------:R-:W-:Y:S02]  /*3ed0*/  PRMT R19, R89, 0x5410, R90 ;  /* 0x0000541059137816 */ /* 0x000fe4000000005a */
[----:B------:R-:W-:Y:S02]  /*3ee0*/  PRMT R88, R88, 0x5410, R97 ;  /* 0x0000541058587816 */ /* 0x000fe40000000061 */
[----:B------:R-:W-:Y:S02]  /*3ef0*/  PRMT R89, R94, 0x5410, R95 ;  /* 0x000054105e597816 */ /* 0x000fe4000000005f */
[----:B------:R-:W-:-:S02]  /*3f00*/  PRMT R90, R93, 0x5410, R102 ;  /* 0x000054105d5a7816 */ /* 0x000fc40000000066 */
[----:B------:R-:W-:Y:S01]  /*3f10*/  PRMT R91, R99, 0x5410, R100 ;  /* 0x00005410635b7816 */ /* 0x000fe20000000064 */
[----:B--2---:R-:W-:Y:S01]  /*3f20*/  STS.128 [R116+UR12], R20 ;  /* 0x0000001474007988 */ /* 0x004fe20008000c0c */
[----:B------:R-:W-:-:S04]  /*3f30*/  ULOP3.LUT UR4, UR4, 0x300, URZ, 0xc0, !UPT ;  /* 0x0000030004047892 */ /* 0x000fc8000f8ec03f */
[----:B------:R-:W-:-:S04]  /*3f40*/  ULEA.HI UR4, UR12, UR4, URZ, 0x1c ;  /* 0x000000040c047291 */ /* 0x000fc8000f8fe03f */
[----:B------:R-:W-:Y:S01]  /*3f50*/  ULOP3.LUT UR8, UR4, 0x3fff, URZ, 0xc0, !UPT ;  /* 0x00003fff04087892 */ /* 0x000fe2000f8ec03f */
[----:B---3--:R1:W-:Y:S04]  /*3f60*/  STS.128 [R109+UR12], R12 ;  /* 0x0000000c6d007988 */ /* 0x0083e80008000c0c */
[----:B----4-:R2:W-:Y:S04]  /*3f70*/  STS.128 [R106+UR12], R16 ;  /* 0x000000106a007988 */ /* 0x0105e80008000c0c */
[----:B------:R3:W-:Y:S04]  /*3f80*/  STS.128 [R104+UR12], R88 ;  /* 0x0000005868007988 */ /* 0x0007e80008000c0c */
[----:B-1----:R-:W4:Y:S04]  /*3f90*/  LDL.LU R109, [R1+0x68] ;  /* 0x00006800016d7983 */ /* 0x002f280000300800 */
[----:B--2---:R-:W2:Y:S04]  /*3fa0*/  LDL.LU R106, [R1+0x70] ;  /* 0x00007000016a7983 */ /* 0x004ea80000300800 */
[----:B---3--:R-:W3:Y:S04]  /*3fb0*/  LDL.LU R104, [R1+0x48] ;  /* 0x0000480001687983 */ /* 0x008ee80000300800 */
[----:B------:R-:W4:Y:S04]  /*3fc0*/  LDL.LU R12, [R1+0x40] ;  /* 0x00004000010c7983 */ /* 0x000f280000300800 */
[----:B------:R0:W-:Y:S04]  /*3fd0*/  STS.U8 [R2+UR12+0x8800], R11 ;  /* 0x0088000b02007988 */ /* 0x0001e8000800000c */
[----:B------:R-:W-:Y:S04]  /*3fe0*/  STS.U8 [R2+UR12+0x8a00], R92 ;  /* 0x008a005c02007988 */ /* 0x000fe8000800000c */
[----:B------:R-:W-:Y:S04]  /*3ff0*/  STS.U8 [R2+UR12+0x8c00], R98 ;  /* 0x008c006202007988 */ /* 0x000fe8000800000c */
[----:B------:R-:W-:Y:S04]  /*4000*/  STS.U8 [R2+UR12+0x8600], R101 ;  /* 0x0086006502007988 */ /* 0x000fe8000800000c */
[----:B------:R-:W-:Y:S04]  /*4010*/  STS.U8 [R2+UR12+0x8400], R103 ;  /* 0x0084006702007988 */ /* 0x000fe8000800000c */
[----:B------:R-:W-:Y:S04]  /*4020*/  STS.U8 [R2+UR12+0x8200], R105 ;  /* 0x0082006902007988 */ /* 0x000fe8000800000c */
[----:B------:R-:W-:Y:S04]  /*4030*/  STS.U8 [R2+UR12+0x8000], R107 ;  /* 0x0080006b02007988 */ /* 0x000fe8000800000c */
[----:B------:R-:W-:Y:S01]  /*4040*/  STS.U8 [R2+UR12+0x8e00], R96 ;  /* 0x008e006002007988 */ /* 0x000fe2000800000c */
[----:B------:R1:W-:Y:S06]  /*4050*/  MEMBAR.ALL.CTA ;  /* 0x0000000000007992 */ /* 0x0003ec0000008000 */
[----:B-1----:R-:W1:Y:S01]  /*4060*/  FENCE.VIEW.ASYNC.S ;  /* 0x00000000000073c6 */ /* 0x002e620000000000 */
[----:B------:R-:W-:Y:S01]  /*4070*/  UMOV UR4, URZ ;  /* 0x0000003f00047c82 */ /* 0x000fe20008000000 */
[----:B------:R-:W-:-:S02]  /*4080*/  IADD3 R6, P3, R6, UR16, RZ ;  /* 0x0000001006067c10 */ /* 0x000fc4000ff7e0ff */
[----:B------:R-:W3:Y:S01]  /*4090*/  LDL.LU R116, [R1+0x4c] ;  /* 0x00004c0001747983 */ /* 0x000ee20000300800 */
[----:B0-----:R-:W-:-:S03]  /*40a0*/  IMAD.SHL.U32 R11, R125, 0x40, RZ ;  /* 0x000000407d0b7824 */ /* 0x001fc600078e00ff */
[----:B------:R-:W3:Y:S01]  /*40b0*/  LDL.LU R118, [R1+0x50] ;  /* 0x0000500001767983 */ /* 0x000ee20000300800 */
[----:B-1----:R-:W-:Y:S01]  /*40c0*/  BAR.SYNC.DEFER_BLOCKING 0x0 ;  /* 0x0000000000007b1d */ /* 0x002fe20000010000 */
[----:B------:R-:W-:Y:S02]  /*40d0*/  IADD3 R5, P0, R11, R5, RZ ;  /* 0x000000050b057210 */ /* 0x000fe40007f1e0ff */
[----:B------:R-:W-:-:S03]  /*40e0*/  IADD3 R123, P2, R123, UR16, RZ ;  /* 0x000000107b7b7c10 */ /* 0x000fc6000ff5e0ff */
[----:B------:R-:W3:Y:S01]  /*40f0*/  LDL.LU R120, [R1+0x54] ;  /* 0x0000540001787983 */ /* 0x000ee20000300800 */
[----:B------:R-:W-:Y:S01]  /*4100*/  WARPGROUP.ARRIVE ;  /* 0x00000000000079c5 */ /* 0x000fe20000000000 */
[----:B------:R-:W-:Y:S02]  /*4110*/  LEA.HI.X.SX32 R10, R11, R10, 0x1, P0 ;  /* 0x0000000a0b0a7211 */ /* 0x000fe400000f0eff */
[----:B------:R-:W3:Y:S03]  /*4120*/  LDL.LU R122, [R1+0x5c] ;  /* 0x00005c00017a7983 */ /* 0x000ee60000300800 */
[----:B------:R-:W-:Y:S01]  /*4130*/  QGMMA.64x64x32.F32.E5M2.E5M2 R56, gdesc[UR8], R56 ;  /* 0x00e00000083879f3 */ /* 0x000fe20008703838 */
[----:B------:R-:W-:Y:S01]  /*4140*/  UIADD3 UR8, UP0, UR8, 0x2, URZ ;  /* 0x0000000208087890 */ /* 0x000fe2000ff1e03f */
[----:B------:R-:W-:Y:S01]  /*4150*/  IADD3 R3, P0, R3, UR16, RZ ;  /* 0x0000001003037c10 */ /* 0x000fe2000ff1e0ff */
[----:B------:R-:W3:Y:S02]  /*4160*/  LDL.LU R124, [R1+0x64] ;  /* 0x00006400017c7983 */ /* 0x000ee40000300800 */
[----:B------:R-:W-:-:S03]  /*4170*/  UIADD3.X UR5, UR4, -0x7fffffe0, URZ, UP0, !UPT ;  /* 0x8000002004057890 */ /* 0x000fc600087fe43f */
[----:B------:R-:W-:Y:S02]  /*4180*/  UMOV UR4, UR8 ;  /* 0x0000000800047c82 */ /* 0x000fe40008000000 */
[----:B------:R-:W-:-:S04]  /*4190*/  UIADD3.64 UR8, UR4, 0x3fe, URZ ;  /* 0x000003fe04087897 */ /* 0x000fc8000fffe03f */
[----:B------:R-:W-:Y:S05]  /*41a0*/  QGMMA.64x64x32.F32.E5M2.E5M2 R56, gdesc[UR4], R56 ;  /* 0x00e00000043879f3 */ /* 0x000fea0008703838 */
[----:B------:R-:W-:Y:S01]  /*41b0*/  QGMMA.64x64x32.F32.E5M2.E5M2 R24, gdesc[UR8], R24 ;  /* 0x00e00000081879f3 */ /* 0x000fe20008703818 */
[----:B------:R-:W-:-:S09]  /*41c0*/  UIADD3.64 UR4, UR4, 0x400, URZ ;  /* 0x0000040004047897 */ /* 0x000fd2000fffe03f */
[----:B------:R-:W-:Y:S01]  /*41d0*/  QGMMA.64x64x32.F32.E5M2.E5M2 R24, gdesc[UR4], R24, gsb0 ;  /* 0x00e00000041879f3 */ /* 0x000fe20008003818 */
[----:B------:R-:W-:-:S06]  /*41e0*/  USHF.R.S32.HI UR4, URZ, 0x1f, UR16 ;  /* 0x0000001f3f047899 */ /* 0x000fcc0008011410 */
[----:B------:R-:W-:Y:S01]  /*41f0*/  IADD3.X R0, R0, UR4, RZ, P0, !PT ;  /* 0x0000000400007c10 */ /* 0x000fe200087fe4ff */
[----:B----4-:R-:W-:-:S05]  /*4200*/  VIADD R12, R12, 0xffffffff ;  /* 0xffffffff0c0c7836 */ /* 0x010fca0000000000 */
[----:B------:R-:W-:Y:S04]  /*4210*/  STL [R1+0x40], R12 ;  /* 0x0000400c01007387 */ /* 0x000fe80000100800 */
[----:B------:R0:W-:Y:S04]  /*4220*/  STL [R1+0x58], R6 ;  /* 0x0000580601007387 */ /* 0x0001e80000100800 */
[----:B0-----:R-:W4:Y:S04]  /*4230*/  LDL.LU R6, [R1+0x94] ;  /* 0x0000940001067983 */ /* 0x001f280000300800 */
[----:B------:R0:W-:Y:S04]  /*4240*/  STL [R1+0x44], R0 ;  /* 0x0000440001007387 */ /* 0x0001e80000100800 */
[----:B------:R-:W-:Y:S04]  /*4250*/  STL [R1+0x60], R123 ;  /* 0x0000607b01007387 */ /* 0x000fe80000100800 */
[----:B0-----:R-:W4:Y:S01]  /*4260*/  LDL.LU R0, [R1+0x90] ;  /* 0x0000900001007983 */ /* 0x001f220000300800 */
[----:B------:R-:W-:-:S02]  /*4270*/  IADD3 R9, P6, R9, UR16, RZ ;  /* 0x0000001009097c10 */ /* 0x000fc4000ffde0ff */
[----:B------:R-:W-:Y:S02]  /*4280*/  IADD3 R8, P5, R8, UR16, RZ ;  /* 0x0000001008087c10 */ /* 0x000fe4000ffbe0ff */
[----:B------:R-:W-:Y:S02]  /*4290*/  IADD3 R7, P4, R7, UR16, RZ ;  /* 0x0000001007077c10 */ /* 0x000fe4000ff9e0ff */
[----:B------:R-:W-:Y:S02]  /*42a0*/  IADD3 R109, P1, R109, UR16, RZ ;  /* 0x000000106d6d7c10 */ /* 0x000fe4000ff3e0ff */
[----:B--2---:R-:W-:Y:S02]  /*42b0*/  IADD3 R106, P0, R106, UR16, RZ ;  /* 0x000000106a6a7c10 */ /* 0x004fe4000ff1e0ff */
[----:B---3--:R-:W-:Y:S02]  /*42c0*/  IADD3.X R104, R104, UR4, RZ, P6, !PT ;  /* 0x0000000468687c10 */ /* 0x008fe4000b7fe4ff */
[----:B------:R-:W-:Y:S01]  /*42d0*/  IADD3.X R116, R116, UR4, RZ, P5, !PT ;  /* 0x0000000474747c10 */ /* 0x000fe2000affe4ff */
[----:B------:R-:W-:Y:S01]  /*42e0*/  STL [R1+0x68], R109 ;  /* 0x0000686d01007387 */ /* 0x000fe20000100800 */
[----:B------:R-:W-:-:S03]  /*42f0*/  IADD3.X R118, R118, UR4, RZ, P4, !PT ;  /* 0x0000000476767c10 */ /* 0x000fc6000a7fe4ff */
[----:B------:R-:W-:Y:S04]  /*4300*/  STL [R1+0x70], R106 ;  /* 0x0000706a01007387 */ /* 0x000fe80000100800 */
[----:B------:R-:W-:Y:S04]  /*4310*/  STL [R1+0x48], R104 ;  /* 0x0000486801007387 */ /* 0x000fe80000100800 */
[----:B------:R-:W-:Y:S04]  /*4320*/  STL [R1+0x4c], R116 ;  /* 0x00004c7401007387 */ /* 0x000fe80000100800 */
[----:B------:R-:W-:Y:S01]  /*4330*/  STL [R1+0x50], R118 ;  /* 0x0000507601007387 */ /* 0x000fe20000100800 */
[----:B------:R-:W-:-:S05]  /*4340*/  IADD3.X R120, R120, UR4, RZ, P3, !PT ;  /* 0x0000000478787c10 */ /* 0x000fca0009ffe4ff */
[----:B------:R-:W-:Y:S01]  /*4350*/  STL [R1+0x54], R120 ;  /* 0x0000547801007387 */ /* 0x000fe20000100800 */
[----:B------:R-:W-:Y:S02]  /*4360*/  ISETP.NE.U32.AND P6, PT, R12, RZ, PT ;  /* 0x000000ff0c00720c */ /* 0x000fe40003fc5070 */
[----:B------:R-:W-:Y:S02]  /*4370*/  IADD3.X R122, R122, UR4, RZ, P2, !PT ;  /* 0x000000047a7a7c10 */ /* 0x000fe400097fe4ff */
[----:B------:R-:W-:Y:S01]  /*4380*/  IADD3.X R124, R124, UR4, RZ, P1, !PT ;  /* 0x000000047c7c7c10 */ /* 0x000fe20008ffe4ff */
[----:B------:R-:W-:Y:S02]  /*4390*/  WARPGROUP.DEPBAR.LE gsb0, 0x0 ;  /* 0x00008000000079c5 */ /* 0x000fe40000010000 */
[----:B----4-:R-:W-:-:S05]  /*43a0*/  IADD3.X R0, R0, UR4, RZ, P0, !PT ;  /* 0x0000000400007c10 */ /* 0x010fca00087fe4ff */
[----:B------:R0:W-:Y:S04]  /*43b0*/  STL [R1+0x6c], R0 ;  /* 0x00006c0001007387 */ /* 0x0001e80000100800 */
[----:B------:R1:W-:Y:S04]  /*43c0*/  STL [R1+0x5c], R122 ;  /* 0x00005c7a01007387 */ /* 0x0003e80000100800 */
[----:B0-----:R1:W5:Y:S04]  /*43d0*/  LDL.LU R0, [R1+0x8c] ;  /* 0x00008c0001007983 */ /* 0x0013680000300800 */
[----:B------:R1:W-:Y:S01]  /*43e0*/  STL [R1+0x64], R124 ;  /* 0x0000647c01007387 */ /* 0x0003e20000100800 */
[----:B------:R-:W-:Y:S01]  /*43f0*/  VIADD R6, R6, 0xffffffc0 ;  /* 0xffffffc006067836 */ /* 0x000fe20000000000 */
[----:B------:R-:W-:Y:S06]  /*4400*/  @P6 BRA `(.L_x_2) ;  /* 0xffffffd000d46947 */ /* 0x000fec000383ffff */
.L_x_1:
[----:B------:R-:W2:Y:S01]  /*4410*/  LDL.LU R13, [R1+0x88] ;  /* 0x00008800010d7983 */ /* 0x000ea20000300800 */
[----:B------:R-:W3:Y:S01]  /*4420*/  S2R R12, SR_TID.X ;  /* 0x00000000000c7919 */ /* 0x000ee20000002100 */
[----:B------:R-:W-:Y:S01]  /*4430*/  F2FP.SATFINITE.E5M2.F32.PACK_AB_MERGE_C R4, R57, R56, RZ ;  /* 0x000000383904723e */ /* 0x000fe200048060ff */
[----:B------:R-:W-:Y:S01]  /*4440*/  ULDC.64 UR6, c[0x0][0x228] ;  /* 0x00008a0000067ab9 */ /* 0x000fe20000000a00 */
[----:B------:R-:W-:Y:S01]  /*4450*/  F2FP.SATFINITE.E5M2.F32.PACK_AB_MERGE_C R5, R59, R58, RZ ;  /* 0x0000003a3b05723e */ /* 0x000fe200048060ff */
[----:B------:R-:W4:Y:S01]  /*4460*/  LDL.LU R11, [R1+0x84] ;  /* 0x00008400010b7983 */ /* 0x000f220000300800 */
[----:B------:R-:W-:Y:S01]  /*4470*/  F2FP.SATFINITE.E5M2.F32.PACK_AB_MERGE_C R61, R61, R60, RZ ;  /* 0x0000003c3d3d723e */ /* 0x000fe200048060ff */
[C---:B-----5:R-:W-:Y:S01]  /*4480*/  VIADD R9, R0.reuse, 0x1 ;  /* 0x0000000100097836 */ /* 0x060fe20000000000 */
[----:B------:R-:W-:Y:S01]  /*4490*/  F2FP.SATFINITE.E5M2.F32.PACK_AB_MERGE_C R62, R63, R62, RZ ;  /* 0x0000003e3f3e723e */ /* 0x000fe200048060ff */
[----:B------:R-:W-:Y:S01]  /*44a0*/  VIADD R8, R0, 0x2 ;  /* 0x0000000200087836 */ /* 0x000fe20000000000 */
[----:B------:R-:W-:Y:S01]  /*44b0*/  F2FP.SATFINITE.E5M2.F32.PACK_AB_MERGE_C R6, R25, R24, RZ ;  /* 0x000000181906723e */ /* 0x000fe200048060ff */
[----:B------:R-:W-:Y:S01]  /*44c0*/  ULDC UR4, c[0x0][0x244] ;  /* 0x0000910000047ab9 */ /* 0x000fe20000000800 */
[----:B------:R-:W-:-:S02]  /*44d0*/  F2FP.SATFINITE.E5M2.F32.PACK_AB_MERGE_C R7, R27, R26, RZ ;  /* 0x0000001a1b07723e */ /* 0x000fc400048060ff */
[----:B------:R-:W-:Y:S02]  /*44e0*/  F2FP.SATFINITE.E5M2.F32.PACK_AB_MERGE_C R29, R29, R28, RZ ;  /* 0x0000001c1d1d723e */ /* 0x000fe400048060ff */
[----:B------:R-:W-:Y:S02]  /*44f0*/  F2FP.SATFINITE.E5M2.F32.PACK_AB_MERGE_C R30, R31, R30, RZ ;  /* 0x0000001e1f1e723e */ /* 0x000fe400048060ff */
[----:B------:R-:W-:Y:S02]  /*4500*/  PRMT R4, R4, 0x5410, R61 ;  /* 0x0000541004047816 */ /* 0x000fe4000000003d */
[----:B------:R-:W-:Y:S02]  /*4510*/  PRMT R5, R5, 0x5410, R62 ;  /* 0x0000541005057816 */ /* 0x000fe4000000003e */
[----:B------:R-:W-:Y:S02]  /*4520*/  PRMT R6, R6, 0x5410, R29 ;  /* 0x0000541006067816 */ /* 0x000fe4000000001d */
[----:B------:R-:W-:-:S02]  /*4530*/  PRMT R7, R7, 0x5410, R30 ;  /* 0x0000541007077816 */ /* 0x000fc4000000001e */
[----:B------:R-:W-:Y:S02]  /*4540*/  F2FP.SATFINITE.E5M2.F32.PACK_AB_MERGE_C R66, R67, R66, RZ ;  /* 0x000000424342723e */ /* 0x000fe400048060ff */
[----:B------:R-:W-:Y:S02]  /*4550*/  F2FP.SATFINITE.E5M2.F32.PACK_AB_MERGE_C R71, R71, R70, RZ ;  /* 0x000000464747723e */ /* 0x000fe400048060ff */
[----:B------:R-:W-:Y:S02]  /*4560*/  F2FP.SATFINITE.E5M2.F32.PACK_AB_MERGE_C R64, R65, R64, RZ ;  /* 0x000000404140723e */ /* 0x000fe400048060ff */
[----:B------:R-:W-:Y:S01]  /*4570*/  F2FP.SATFINITE.E5M2.F32.PACK_AB_MERGE_C R69, R69, R68, RZ ;  /* 0x000000444545723e */ /* 0x000fe200048060ff */
[C---:B---3--:R-:W-:Y:S01]  /*4580*/  IMAD.SHL.U32 R2, R12.reuse, 0x10, RZ ;  /* 0x000000100c027824 */ /* 0x048fe200078e00ff */
[----:B------:R-:W-:Y:S01]  /*4590*/  F2FP.SATFINITE.E5M2.F32.PACK_AB_MERGE_C R32, R33, R32, RZ ;  /* 0x000000202120723e */ /* 0x000fe200048060ff */
[C---:B------:R-:W-:Y:S01]  /*45a0*/  IMAD.SHL.U32 R3, R12.reuse, 0x100, RZ ;  /* 0x000001000c037824 */ /* 0x040fe200078e00ff */
[----:B------:R-:W-:-:S02]  /*45b0*/  LOP3.LUT R12, R12, 0x1ff, RZ, 0xc0, !PT ;  /* 0x000001ff0c0c7812 */ /* 0x000fc400078ec0ff */
[----:B------:R-:W-:Y:S02]  /*45c0*/  LOP3.LUT R2, R2, 0xf0, RZ, 0xc0, !PT ;  /* 0x000000f002027812 */ /* 0x000fe400078ec0ff */
[----:B------:R-:W-:Y:S02]  /*45d0*/  LOP3.LUT R3, R3, 0x1000, RZ, 0xc0, !PT ;  /* 0x0000100003037812 */ /* 0x000fe400078ec0ff */
[----:B------:R-:W-:Y:S01]  /*45e0*/  LEA R12, R12, UR12, 0x4 ;  /* 0x0000000c0c0c7c11 */ /* 0x000fe2000f8e20ff */
[----:B------:R-:W-:Y:S01]  /*45f0*/  BAR.SYNC.DEFER_BLOCKING 0x0 ;  /* 0x0000000000007b1d */ /* 0x000fe20000010000 */
[----:B------:R-:W-:Y:S02]  /*4600*/  IADD3 R3, R3, UR12, R2 ;  /* 0x0000000c03037c10 */ /* 0x000fe4000fffe002 */
[----:B------:R-:W-:Y:S02]  /*4610*/  F2FP.SATFINITE.E5M2.F32.PACK_AB_MERGE_C R34, R35, R34, RZ ;  /* 0x000000222322723e */ /* 0x000fe400048060ff */
[----:B------:R-:W-:-:S02]  /*4620*/  F2FP.SATFINITE.E5M2.F32.PACK_AB_MERGE_C R37, R37, R36, RZ ;  /* 0x000000242525723e */ /* 0x000fc400048060ff */
[----:B------:R-:W-:Y:S02]  /*4630*/  F2FP.SATFINITE.E5M2.F32.PACK_AB_MERGE_C R39, R39, R38, RZ ;  /* 0x000000262727723e */ /* 0x000fe400048060ff */
[----:B------:R-:W-:Y:S02]  /*4640*/  PRMT R65, R66, 0x5410, R71 ;  /* 0x0000541042417816 */ /* 0x000fe40000000047 */
[----:B------:R-:W-:Y:S02]  /*4650*/  PRMT R64, R64, 0x5410, R69 ;  /* 0x0000541040407816 */ /* 0x000fe40000000045 */
[----:B------:R-:W-:Y:S02]  /*4660*/  PRMT R66, R32, 0x5410, R37 ;  /* 0x0000541020427816 */ /* 0x000fe40000000025 */
[----:B------:R-:W-:Y:S02]  /*4670*/  PRMT R67, R34, 0x5410, R39 ;  /* 0x0000541022437816 */ /* 0x000fe40000000027 */
[----:B------:R-:W-:-:S02]  /*4680*/  F2FP.SATFINITE.E5M2.F32.PACK_AB_MERGE_C R74, R75, R74, RZ ;  /* 0x0000004a4b4a723e */ /* 0x000fc400048060ff */
[----:B------:R-:W-:Y:S02]  /*4690*/  F2FP.SATFINITE.E5M2.F32.PACK_AB_MERGE_C R79, R79, R78, RZ ;  /* 0x0000004e4f4f723e */ /* 0x000fe400048060ff */
[----:B------:R-:W-:Y:S02]  /*46a0*/  F2FP.SATFINITE.E5M2.F32.PACK_AB_MERGE_C R72, R73, R72, RZ ;  /* 0x000000484948723e */ /* 0x000fe400048060ff */
[----:B------:R-:W-:Y:S02]  /*46b0*/  F2FP.SATFINITE.E5M2.F32.PACK_AB_MERGE_C R77, R77, R76, RZ ;  /* 0x0000004c4d4d723e */ /* 0x000fe400048060ff */
[----:B------:R-:W-:Y:S02]  /*46c0*/  F2FP.SATFINITE.E5M2.F32.PACK_AB_MERGE_C R40, R41, R40, RZ ;  /* 0x000000282928723e */ /* 0x000fe400048060ff */
        /* <DEDUP_REMOVED lines=19> */
[----:B--2---:R-:W-:Y:S01]  /*4800*/  LOP3.LUT R2, R13, 0xf00, RZ, 0xc0, !PT ;  /* 0x00000f000d027812 */ /* 0x004fe200078ec0ff */
[----:B------:R-:W-:-:S04]  /*4810*/  VIADD R13, R0, 0x5 ;  /* 0x00000005000d7836 */ /* 0x000fc80000000000 */
[----:B------:R-:W-:Y:S02]  /*4820*/  IMAD.IADD R24, R2, 0x1, R3 ;  /* 0x0000000102187824 */ /* 0x000fe400078e0203 */
[C---:B------:R-:W-:Y:S01]  /*4830*/  VIADD R2, R0.reuse, 0x4 ;  /* 0x0000000400027836 */ /* 0x040fe20000000000 */
[C---:B----4-:R-:W-:Y:S01]  /*4840*/  ISETP.GE.AND P0, PT, R11.reuse, UR6, PT ;  /* 0x000000060b007c0c */ /* 0x050fe2000bf06270 */
[----:B------:R-:W-:Y:S01]  /*4850*/  VIADD R3, R0, 0x3 ;  /* 0x0000000300037836 */ /* 0x000fe20000000000 */
[----:B------:R2:W-:Y:S01]  /*4860*/  STSM.16.M88.4 [R24], R4 ;  /* 0x0000000418007844 */ /* 0x0005e20000000200 */
[----:B------:R-:W-:Y:S01]  /*4870*/  ULDC UR6, c[0x0][0x248] ;  /* 0x0000920000067ab9 */ /* 0x000fe20000000800 */
[----:B------:R-:W-:Y:S01]  /*4880*/  BAR.SYNC.DEFER_BLOCKING 0x0 ;  /* 0x0000000000007b1d */ /* 0x000fe20000010000 */
[----:B------:R-:W-:Y:S01]  /*4890*/  ISETP.LT.AND P4, PT, R2, UR7, !P0 ;  /* 0x0000000702007c0c */ /* 0x000fe2000c781270 */
[----:B------:R-:W-:Y:S01]  /*48a0*/  IMAD R2, R11, UR4, RZ ;  /* 0x000000040b027c24 */ /* 0x000fe2000f8e02ff */
[----:B------:R-:W-:-:S02]  /*48b0*/  ISETP.LT.AND P2, PT, R9, UR7, !P0 ;  /* 0x0000000709007c0c */ /* 0x000fc4000c741270 */
[----:B------:R-:W-:Y:S01]  /*48c0*/  ISETP.LT.AND P1, PT, R8, UR7, !P0 ;  /* 0x0000000708007c0c */ /* 0x000fe2000c721270 */
[----:B------:R-:W-:Y:S01]  /*48d0*/  ULDC.64 UR4, c[0x0][0x220] ;  /* 0x0000880000047ab9 */ /* 0x000fe20000000a00 */
[----:B------:R-:W-:Y:S02]  /*48e0*/  ISETP.LT.AND P5, PT, R3, UR7, !P0 ;  /* 0x0000000703007c0c */ /* 0x000fe4000c7a1270 */
[----:B------:R-:W-:Y:S01]  /*48f0*/  IADD3 R3, P3, R2, UR4, RZ ;  /* 0x0000000402037c10 */ /* 0x000fe2000ff7e0ff */
[----:B--2---:R-:W-:-:S03]  /*4900*/  IMAD R4, R0, UR6, RZ ;  /* 0x0000000600047c24 */ /* 0x004fc6000f8e02ff */
[----:B------:R-:W-:Y:S02]  /*4910*/  LEA.HI.X.SX32 R2, R2, UR5, 0x1, P3 ;  /* 0x0000000502027c11 */ /* 0x000fe400098f0eff */
[----:B------:R-:W-:Y:S01]  /*4920*/  ISETP.LT.AND P3, PT, R0, UR7, !P0 ;  /* 0x0000000700007c0c */ /* 0x000fe2000c761270 */
[C---:B------:R-:W-:Y:S01]  /*4930*/  VIADD R21, R4.reuse, UR6 ;  /* 0x0000000604157c36 */ /* 0x040fe20008000000 */
[----:B------:R-:W-:-:S03]  /*4940*/  IADD3 R14, P6, R4, R3, RZ ;  /* 0x00000003040e7210 */ /* 0x000fc60007fde0ff */
[C---:B------:R-:W-:Y:S01]  /*4950*/  VIADD R23, R21.reuse, UR6 ;  /* 0x0000000615177c36 */ /* 0x040fe20008000000 */
[-C--:B------:R-:W-:Y:S02]  /*4960*/  LEA.HI.X.SX32 R15, R4, R2.reuse, 0x1, P6 ;  /* 0x00000002040f7211 */ /* 0x080fe400030f0eff */
[CC--:B------:R-:W-:Y:S01]  /*4970*/  IADD3 R20, P6, R21.reuse, R3.reuse, RZ ;  /* 0x0000000315147210 */ /* 0x0c0fe20007fde0ff */
[----:B------:R-:W2:Y:S03]  /*4980*/  LDS.128 R16, [R12] ;  /* 0x000000000c107984 */ /* 0x000ea60000000c00 */
[----:B------:R-:W-:Y:S01]  /*4990*/  LEA.HI.X.SX32 R21, R21, R2, 0x1, P6 ;  /* 0x0000000215157211 */ /* 0x000fe200030f0eff */
[----:B------:R-:W-:Y:S01]  /*49a0*/  BAR.SYNC.DEFER_BLOCKING 0x0 ;  /* 0x0000000000007b1d */ /* 0x000fe20000010000 */
[----:B------:R-:W-:-:S05]  /*49b0*/  IADD3 R22, P6, R23, R3, RZ ;  /* 0x0000000317167210 */ /* 0x000fca0007fde0ff */
[----:B------:R-:W-:Y:S02]  /*49c0*/  STSM.16.M88.4 [R24], R64 ;  /* 0x0000004018007844 */ /* 0x000fe40000000200 */
[----:B------:R-:W-:Y:S01]  /*49d0*/  BAR.SYNC.DEFER_BLOCKING 0x0 ;  /* 0x0000000000007b1d */ /* 0x000fe20000010000 */
[C---:B--2---:R-:W-:Y:S02]  /*49e0*/  PRMT R25, R16.reuse, 0x7770, RZ ;  /* 0x0000777010197816 */ /* 0x044fe400000000ff */
[----:B------:R-:W-:Y:S02]  /*49f0*/  PRMT R27, R16, 0x7771, RZ ;  /* 0x00007771101b7816 */ /* 0x000fe400000000ff */
[C---:B------:R-:W-:Y:S02]  /*4a00*/  PRMT R29, R17.reuse, 0x7770, RZ ;  /* 0x00007770111d7816 */ /* 0x040fe400000000ff */
[----:B------:R-:W-:Y:S01]  /*4a10*/  PRMT R31, R17, 0x7771, RZ ;  /* 0x00007771111f7816 */ /* 0x000fe200000000ff */
[----:B------:R-:W2:Y:S01]  /*4a20*/  LDS.128 R8, [R12] ;  /* 0x000000000c087984 */ /* 0x000ea20000000c00 */
[----:B------:R-:W-:Y:S06]  /*4a30*/  BAR.SYNC.DEFER_BLOCKING 0x0 ;  /* 0x0000000000007b1d */ /* 0x000fec0000010000 */
[----:B------:R-:W-:Y:S02]  /*4a40*/  STSM.16.M88.4 [R24], R72 ;  /* 0x0000004818007844 */ /* 0x000fe40000000200 */
[----:B------:R-:W-:Y:S06]  /*4a50*/  BAR.SYNC.DEFER_BLOCKING 0x0 ;  /* 0x0000000000007b1d */ /* 0x000fec0000010000 */
[----:B------:R-:W3:Y:S02]  /*4a60*/  LDS.128 R4, [R12] ;  /* 0x000000000c047984 */ /* 0x000ee40000000c00 */
[----:B------:R-:W-:Y:S06]  /*4a70*/  BAR.SYNC.DEFER_BLOCKING 0x0 ;  /* 0x0000000000007b1d */ /* 0x000fec0000010000 */
[----:B------:R4:W-:Y:S02]  /*4a80*/  STSM.16.M88.4 [R24], R80 ;  /* 0x0000005018007844 */ /* 0x0009e40000000200 */
[----:B------:R-:W-:Y:S01]  /*4a90*/  BAR.SYNC.DEFER_BLOCKING 0x0 ;  /* 0x0000000000007b1d */ /* 0x000fe20000010000 */
[C---:B----4-:R-:W-:Y:S01]  /*4aa0*/  VIADD R24, R23.reuse, UR6 ;  /* 0x0000000617187c36 */ /* 0x050fe20008000000 */
[----:B------:R-:W-:-:S04]  /*4ab0*/  LEA.HI.X.SX32 R23, R23, R2, 0x1, P6 ;  /* 0x0000000217177211 */ /* 0x000fc800030f0eff */
[----:B------:R4:W-:Y:S01]  /*4ac0*/  @P3 STG.E.U8 desc[UR14][R14.64], R25 ;  /* 0x000000190e003986 */ /* 0x0009e2000c10110e */
[----:B------:R-:W-:Y:S01]  /*4ad0*/  ISETP.LT.AND P3, PT, R13, UR7, !P0 ;  /* 0x000000070d007c0c */ /* 0x000fe2000c761270 */
[C---:B------:R-:W-:Y:S02]  /*4ae0*/  VIADD R13, R0.reuse, 0x6 ;  /* 0x00000006000d7836 */ /* 0x040fe40000000000 */
[----:B------:R0:W-:Y:S03]  /*4af0*/  @P2 STG.E.U8 desc[UR14][R20.64], R27 ;  /* 0x0000001b14002986 */ /* 0x0001e6000c10110e */
[----:B------:R-:W-:Y:S01]  /*4b00*/  ISETP.LT.AND P2, PT, R13, UR7, !P0 ;  /* 0x000000070d007c0c */ /* 0x000fe2000c741270 */
[----:B------:R1:W-:Y:S01]  /*4b10*/  @P1 STG.E.U8 desc[UR14][R22.64], R29 ;  /* 0x0000001d16001986 */ /* 0x0003e2000c10110e */
[----:B------:R-:W-:Y:S01]  /*4b20*/  VIADD R13, R0, 0x7 ;  /* 0x00000007000d7836 */ /* 0x000fe20000000000 */
[C---:B----4-:R-:W-:Y:S01]  /*4b30*/  IADD3 R14, P6, R24.reuse, R3, RZ ;  /* 0x00000003180e7210 */ /* 0x050fe20007fde0ff */
[----:B------:R-:W-:-:S03]  /*4b40*/  VIADD R25, R24, UR6 ;  /* 0x0000000618197c36 */ /* 0x000fc60008000000 */
[----:B------:R-:W-:Y:S01]  /*4b50*/  ISETP.LT.AND P1, PT, R13, UR7, !P0 ;  /* 0x000000070d007c0c */ /* 0x000fe2000c721270 */
[----:B------:R-:W-:Y:S01]  /*4b60*/  VIADD R13, R0, 0x8 ;  /* 0x00000008000d7836 */ /* 0x000fe20000000000 */
[-C--:B------:R-:W-:Y:S01]  /*4b70*/  LEA.HI.X.SX32 R15, R24, R2.reuse, 0x1, P6 ;  /* 0x00000002180f7211 */ /* 0x080fe200030f0eff */
[C---:B------:R-:W-:Y:S01]  /*4b80*/  VIADD R26, R25.reuse, UR6 ;  /* 0x00000006191a7c36 */ /* 0x040fe20008000000 */
[CC--:B0-----:R-:W-:Y:S02]  /*4b90*/  IADD3 R20, P6, R25.reuse, R3.reuse, RZ ;  /* 0x0000000319147210 */ /* 0x0c1fe40007fde0ff */
[----:B------:R-:W-:Y:S01]  /*4ba0*/  PRMT R27, R18, 0x7770, RZ ;  /* 0x00007770121b7816 */ /* 0x000fe200000000ff */
[----:B------:R0:W-:Y:S01]  /*4bb0*/  @P5 STG.E.U8 desc[UR14][R14.64], R31 ;  /* 0x0000001f0e005986 */ /* 0x0001e2000c10110e */
[----:B------:R-:W-:Y:S02]  /*4bc0*/  LEA.HI.X.SX32 R21, R25, R2, 0x1, P6 ;  /* 0x0000000219157211 */ /* 0x000fe400030f0eff */
[----:B------:R-:W-:-:S02]  /*4bd0*/  IADD3 R24, P6, R26, R3, RZ ;  /* 0x000000031a187210 */ /* 0x000fc40007fde0ff */
[----:B-1----:R-:W-:Y:S01]  /*4be0*/  PRMT R29, R18, 0x7771, RZ ;  /* 0x00007771121d7816 */ /* 0x002fe200000000ff */
[----:B------:R1:W-:Y:S01]  /*4bf0*/  @P4 STG.E.U8 desc[UR14][R20.64], R27 ;  /* 0x0000001b14004986 */ /* 0x0003e2000c10110e */
[CC--:B------:R-:W-:Y:S01]  /*4c00*/  LEA.HI.X.SX32 R25, R26.reuse, R2.reuse, 0x1, P6 ;  /* 0x000000021a197211 */ /* 0x0c0fe200030f0eff */
[----:B------:R-:W-:Y:S01]  /*4c10*/  VIADD R26, R26, UR6 ;  /* 0x000000061a1a7c36 */ /* 0x000fe20008000000 */
[----:B------:R-:W-:Y:S01]  /*4c20*/  ISETP.LT.AND P5, PT, R13, UR7, !P0 ;  /* 0x000000070d007c0c */ /* 0x000fe2000c7a1270 */
[----:B------:R-:W-:Y:S02]  /*4c30*/  VIADD R13, R0, 0x9 ;  /* 0x00000009000d7836 */ /* 0x000fe40000000000 */
[C---:B------:R-:W-:Y:S01]  /*4c40*/  VIADD R22, R26.reuse, UR6 ;  /* 0x000000061a167c36 */ /* 0x040fe20008000000 */
[-C--:B0-----:R-:W-:Y:S01]  /*4c50*/  IADD3 R14, P6, R26, R3.reuse, RZ ;  /* 0x000000031a0e7210 */ /* 0x081fe20007fde0ff */
[----:B------:R0:W-:Y:S01]  /*4c60*/  @P3 STG.E.U8 desc[UR14][R24.64], R29 ;  /* 0x0000001d18003986 */ /* 0x0001e2000c10110e */
[----:B------:R-:W-:Y:S01]  /*4c70*/  ISETP.LT.AND P4, PT, R13, UR7, !P0 ;  /* 0x000000070d007c0c */ /* 0x000fe2000c781270 */
[----:B------:R-:W-:Y:S01]  /*4c80*/  VIADD R23, R22, UR6 ;  /* 0x0000000616177c36 */ /* 0x000fe20008000000 */
[----:B------:R-:W-:Y:S01]  /*4c90*/  LEA.HI.X.SX32 R15, R26, R2, 0x1, P6 ;  /* 0x000000021a0f7211 */ /* 0x000fe200030f0eff */
[----:B------:R-:W-:Y:S01]  /*4ca0*/  VIADD R13, R0, 0xa ;  /* 0x0000000a000d7836 */ /* 0x000fe20000000000 */
[----:B-1----:R-:W-:Y:S01]  /*4cb0*/  IADD3 R20, P6, R22, R3, RZ ;  /* 0x0000000316147210 */ /* 0x002fe20007fde0ff */
[----:B------:R-:W-:Y:S01]  /*4cc0*/  VIADD R26, R23, UR6 ;  /* 0x00000006171a7c36 */ /* 0x000fe20008000000 */
[----:B------:R-:W-:-:S02]  /*4cd0*/  PRMT R27, R19, 0x7770, RZ ;  /* 0x00007770131b7816 */ /* 0x000fc400000000ff */
[-C--:B------:R-:W-:Y:S02]  /*4ce0*/  LEA.HI.X.SX32 R21, R22, R2.reuse, 0x1, P6 ;  /* 0x0000000216157211 */ /* 0x080fe400030f0eff */
[-C--:B------:R-:W-:Y:S01]  /*4cf0*/  IADD3 R22, P6, R23, R3.reuse, RZ ;  /* 0x0000000317167210 */ /* 0x080fe20007fde0ff */
[----:B------:R1:W-:Y:S01]  /*4d00*/  @P2 STG.E.U8 desc[UR14][R14.64], R27 ;  /* 0x0000001b0e002986 */ /* 0x0003e2000c10110e */
[----:B------:R-:W-:Y:S02]  /*4d10*/  PRMT R31, R19, 0x7771, RZ ;  /* 0x00007771131f7816 */ /* 0x000fe400000000ff */
[-C--:B------:R-:W-:Y:S02]  /*4d20*/  LEA.HI.X.SX32 R23, R23, R2.reuse, 0x1, P6 ;  /* 0x0000000217177211 */ /* 0x080fe400030f0eff */
[----:B0-----:R-:W-:Y:S01]  /*4d30*/  IADD3 R24, P6, R26, R3, RZ ;  /* 0x000000031a187210 */ /* 0x001fe20007fde0ff */
[----:B------:R0:W-:Y:S01]  /*4d40*/  @P1 STG.E.U8 desc[UR14][R20.64], R31 ;  /* 0x0000001f14001986 */ /* 0x0001e2000c10110e */
[----:B------:R-:W-:Y:S01]  /*4d50*/  ISETP.LT.AND P3, PT, R13, UR7, !P0 ;  /* 0x000000070d007c0c */ /* 0x000fe2000c761270 */
[----:B------:R-:W-:Y:S01]  /*4d60*/  VIADD R13, R0, 0xb ;  /* 0x0000000b000d7836 */ /* 0x000fe20000000000 */
[C---:B------:R-:W-:Y:S01]  /*4d70*/  LEA.HI.X.SX32 R25, R26.reuse, R2, 0x1, P6 ;  /* 0x000000021a197211 */ /* 0x040fe200030f0eff */
[----:B------:R-:W-:Y:S01]  /*4d80*/  VIADD R26, R26, UR6 ;  /* 0x000000061a1a7c36 */ /* 0x000fe20008000000 */
[----:B------:R-:W-:-:S02]  /*4d90*/  PRMT R29, R16, 0x7772, RZ ;  /* 0x00007772101d7816 */ /* 0x000fc400000000ff */
[----:B-1----:R-:W-:Y:S02]  /*4da0*/  PRMT R27, R16, 0x7773, RZ ;  /* 0x00007773101b7816 */ /* 0x002fe400000000ff */
[CC--:B------:R-:W-:Y:S01]  /*4db0*/  IADD3 R14, P6, R26.reuse, R3.reuse, RZ ;  /* 0x000000031a0e7210 */ /* 0x0c0fe20007fde0ff */
[----:B------:R1:W-:Y:S01]  /*4dc0*/  @P5 STG.E.U8 desc[UR14][R22.64], R29 ;  /* 0x0000001d16005986 */ /* 0x0003e2000c10110e */
[----:B------:R-:W-:Y:S01]  /*4dd0*/  ISETP.LT.AND P2, PT, R13, UR7, !P0 ;  /* 0x000000070d007c0c */ /* 0x000fe2000c741270 */
[C---:B0-----:R-:W-:Y:S01]  /*4de0*/  VIADD R20, R26.reuse, UR6 ;  /* 0x000000061a147c36 */ /* 0x041fe20008000000 */
[----:B------:R-:W-:Y:S01]  /*4df0*/  LEA.HI.X.SX32 R15, R26, R2, 0x1, P6 ;  /* 0x000000021a0f7211 */ /* 0x000fe200030f0eff */
[----:B------:R-:W-:Y:S01]  /*4e00*/  VIADD R13, R0, 0xc ;  /* 0x0000000c000d7836 */ /* 0x000fe20000000000 */
[----:B------:R-:W-:Y:S01]  /*4e10*/  PRMT R31, R17, 0x7773, RZ ;  /* 0x00007773111f7816 */ /* 0x000fe200000000ff */
[C---:B------:R-:W-:Y:S01]  /*4e20*/  VIADD R21, R20.reuse, UR6 ;  /* 0x0000000614157c36 */ /* 0x040fe20008000000 */
[----:B------:R-:W-:Y:S01]  /*4e30*/  IADD3 R16, P6, R20, R3, RZ ;  /* 0x0000000314107210 */ /* 0x000fe20007fde0ff */
[----:B------:R0:W-:Y:S01]  /*4e40*/  @P4 STG.E.U8 desc[UR14][R24.64], R27 ;  /* 0x0000001b18004986 */ /* 0x0001e2000c10110e */
[----:B------:R-:W-:Y:S01]  /*4e50*/  ISETP.LT.AND P1, PT, R13, UR7, !P0 ;  /* 0x000000070d007c0c */ /* 0x000fe2000c721270 */
[----:B------:R-:W-:Y:S01]  /*4e60*/  VIADD R13, R0, 0xd ;  /* 0x0000000d000d7836 */ /* 0x000fe20000000000 */
[----:B-1----:R-:W-:-:S02]  /*4e70*/  PRMT R29, R17, 0x7772, RZ ;  /* 0x00007772111d7816 */ /* 0x002fc400000000ff */
[-C--:B------:R-:W-:Y:S02]  /*4e80*/  LEA.HI.X.SX32 R17, R20, R2.reuse, 0x1, P6 ;  /* 0x0000000214117211 */ /* 0x080fe400030f0eff */
[-C--:B------:R-:W-:Y:S01]  /*4e90*/  IADD3 R20, P6, R21, R3.reuse, RZ ;  /* 0x0000000315147210 */ /* 0x080fe20007fde0ff */
[----:B------:R1:W-:Y:S01]  /*4ea0*/  @P3 STG.E.U8 desc[UR14][R14.64], R29 ;  /* 0x0000001d0e003986 */ /* 0x0003e2000c10110e */
[----:B------:R-:W-:Y:S01]  /*4eb0*/  ISETP.LT.AND P5, PT, R13, UR7, !P0 ;  /* 0x000000070d007c0c */ /* 0x000fe2000c7a1270 */
[----:B------:R-:W-:Y:S01]  /*4ec0*/  VIADD R13, R0, 0xe ;  /* 0x0000000e000d7836 */ /* 0x000fe20000000000 */
[----:B0-----:R-:W-:Y:S01]  /*4ed0*/  PRMT R27, R18, 0x7772, RZ ;  /* 0x00007772121b7816 */ /* 0x001fe200000000ff */
[C---:B------:R-:W-:Y:S01]  /*4ee0*/  VIADD R24, R21.reuse, UR6 ;  /* 0x0000000615187c36 */ /* 0x040fe20008000000 */
[----:B------:R-:W-:Y:S01]  /*4ef0*/  LEA.HI.X.SX32 R21, R21, R2, 0x1, P6 ;  /* 0x0000000215157211 */ /* 0x000fe200030f0eff */
[----:B------:R0:W-:Y:S01]  /*4f00*/  @P2 STG.E.U8 desc[UR14][R16.64], R31 ;  /* 0x0000001f10002986 */ /* 0x0001e2000c10110e */
[----:B------:R-:W-:Y:S01]  /*4f10*/  ISETP.LT.AND P4, PT, R13, UR7, !P0 ;  /* 0x000000070d007c0c */ /* 0x000fe2000c781270 */
[----:B------:R-:W-:Y:S01]  /*4f20*/  VIADD R13, R0, 0xf ;  /* 0x0000000f000d7836 */ /* 0x000fe20000000000 */
[----:B------:R-:W-:Y:S01]  /*4f30*/  IADD3 R22, P6, R24, R3, RZ ;  /* 0x0000000318167210 */ /* 0x000fe20007fde0ff */
[----:B------:R4:W-:Y:S01]  /*4f40*/  @P1 STG.E.U8 desc[UR14][R20.64], R27 ;  /* 0x0000001b14001986 */ /* 0x0009e2000c10110e */
[----:B------:R-:W-:-:S02]  /*4f50*/  PRMT R25, R19, 0x7773, RZ ;  /* 0x0000777313197816 */ /* 0x000fc400000000ff */
[CC--:B------:R-:W-:Y:S01]  /*4f60*/  LEA.HI.X.SX32 R23, R24.reuse, R2.reuse, 0x1, P6 ;  /* 0x0000000218177211 */ /* 0x0c0fe200030f0eff */
[----:B------:R-:W-:Y:S01]  /*4f70*/  VIADD R24, R24, UR6 ;  /* 0x0000000618187c36 */ /* 0x000fe20008000000 */
[----:B-1----:R-:W-:Y:S02]  /*4f80*/  PRMT R29, R18, 0x7773, RZ ;  /* 0x00007773121d7816 */ /* 0x002fe400000000ff */
[----:B------:R-:W-:Y:S01]  /*4f90*/  ISETP.LT.AND P3, PT, R13, UR7, !P0 ;  /* 0x000000070d007c0c */ /* 0x000fe2000c761270 */
[C---:B0-----:R-:W-:Y:S01]  /*4fa0*/  VIADD R17, R24.reuse, UR6 ;  /* 0x0000000618117c36 */ /* 0x041fe20008000000 */
[----:B------:R-:W-:Y:S01]  /*4fb0*/  IADD3 R14, P6, R24, R3, RZ ;  /* 0x00000003180e7210 */ /* 0x000fe20007fde0ff */
[----:B------:R-:W-:Y:S01]  /*4fc0*/  VIADD R13, R0, 0x10 ;  /* 0x00000010000d7836 */ /* 0x000fe20000000000 */
[----:B------:R0:W-:Y:S01]  /*4fd0*/  @P5 STG.E.U8 desc[UR14][R22.64], R29 ;  /* 0x0000001d16005986 */ /* 0x0001e2000c10110e */
[----:B----4-:R-:W-:Y:S01]  /*4fe0*/  PRMT R27, R19, 0x7772, RZ ;  /* 0x00007772131b7816 */ /* 0x010fe200000000ff */
[----:B------:R-:W-:Y:S01]  /*4ff0*/  VIADD R19, R17, UR6 ;  /* 0x0000000611137c36 */ /* 0x000fe20008000000 */
[----:B------:R-:W-:-:S02]  /*5000*/  LEA.HI.X.SX32 R15, R24, R2, 0x1, P6 ;  /* 0x00000002180f7211 */ /* 0x000fc400030f0eff */
[-C--:B------:R-:W-:Y:S02]  /*5010*/  IADD3 R16, P6, R17, R3.reuse, RZ ;  /* 0x0000000311107210 */ /* 0x080fe40007fde0ff */
[----:B------:R-:W-:Y:S01]  /*5020*/  ISETP.LT.AND P2, PT, R13, UR7, !P0 ;  /* 0x000000070d007c0c */ /* 0x000fe2000c741270 */
[C---:B------:R-:W-:Y:S01]  /*5030*/  VIADD R13, R0.reuse, 0x11 ;  /* 0x00000011000d7836 */ /* 0x040fe20000000000 */
[-C--:B------:R-:W-:Y:S01]  /*5040*/  LEA.HI.X.SX32 R17, R17, R2.reuse, 0x1, P6 ;  /* 0x0000000211117211 */ /* 0x080fe200030f0eff */
[----:B------:R1:W-:Y:S01]  /*5050*/  @P4 STG.E.U8 desc[UR14][R14.64], R27 ;  /* 0x0000001b0e004986 */ /* 0x0003e2000c10110e */
[CC--:B------:R-:W-:Y:S01]  /*5060*/  IADD3 R18, P6, R19.reuse, R3.reuse, RZ ;  /* 0x0000000313127210 */ /* 0x0c0fe20007fde0ff */
[----:B0-----:R-:W-:Y:S01]  /*5070*/  VIADD R22, R19, UR6 ;  /* 0x0000000613167c36 */ /* 0x001fe20008000000 */
[----:B------:R-:W-:Y:S01]  /*5080*/  ISETP.LT.AND P1, PT, R13, UR7, !P0 ;  /* 0x000000070d007c0c */ /* 0x000fe2000c721270 */
[----:B------:R-:W-:Y:S01]  /*5090*/  VIADD R13, R0, 0x12 ;  /* 0x00000012000d7836 */ /* 0x000fe20000000000 */
[----:B------:R-:W-:Y:S01]  /*50a0*/  LEA.HI.X.SX32 R19, R19, R2, 0x1, P6 ;  /* 0x0000000213137211 */ /* 0x000fe200030f0eff */
[----:B------:R0:W-:Y:S01]  /*50b0*/  @P3 STG.E.U8 desc[UR14][R16.64], R25 ;  /* 0x0000001910003986 */ /* 0x0001e2000c10110e */
[----:B------:R-:W-:-:S02]  /*50c0*/  IADD3 R20, P6, R22, R3, RZ ;  /* 0x0000000316147210 */ /* 0x000fc40007fde0ff */
[----:B------:R-:W-:Y:S01]  /*50d0*/  ISETP.LT.AND P5, PT, R13, UR7, !P0 ;  /* 0x000000070d007c0c */ /* 0x000fe2000c7a1270 */
[----:B------:R-:W-:Y:S01]  /*50e0*/  VIADD R13, R0, 0x13 ;  /* 0x00000013000d7836 */ /* 0x000fe20000000000 */
[C---:B------:R-:W-:Y:S01]  /*50f0*/  LEA.HI.X.SX32 R21, R22.reuse, R2, 0x1, P6 ;  /* 0x0000000216157211 */ /* 0x040fe200030f0eff */
[----:B------:R-:W-:Y:S01]  /*5100*/  VIADD R22, R22, UR6 ;  /* 0x0000000616167c36 */ /* 0x000fe20008000000 */
[----:B--2---:R-:W-:Y:S02]  /*5110*/  PRMT R29, R8, 0x7770, RZ ;  /* 0x00007770081d7816 */ /* 0x004fe400000000ff */
[----:B------:R-:W-:Y:S01]  /*5120*/  ISETP.LT.AND P4, PT, R13, UR7, !P0 ;  /* 0x000000070d007c0c */ /* 0x000fe2000c781270 */
[----:B------:R-:W-:Y:S01]  /*5130*/  VIADD R13, R0, 0x14 ;  /* 0x00000014000d7836 */ /* 0x000fe20000000000 */
[C---:B-1----:R-:W-:Y:S01]  /*5140*/  IADD3 R14, P6, R22.reuse, R3, RZ ;  /* 0x00000003160e7210 */ /* 0x042fe20007fde0ff */
[----:B0-----:R-:W-:Y:S01]  /*5150*/  VIADD R17, R22, UR6 ;  /* 0x0000000616117c36 */ /* 0x001fe20008000000 */
[----:B------:R0:W-:Y:S01]  /*5160*/  @P2 STG.E.U8 desc[UR14][R18.64], R29 ;  /* 0x0000001d12002986 */ /* 0x0001e2000c10110e */
[----:B------:R-:W-:-:S02]  /*5170*/  PRMT R23, R8, 0x7771, RZ ;  /* 0x0000777108177816 */ /* 0x000fc400000000ff */
[-C--:B------:R-:W-:Y:S02]  /*5180*/  LEA.HI.X.SX32 R15, R22, R2.reuse, 0x1, P6 ;  /* 0x00000002160f7211 */ /* 0x080fe400030f0eff */
[-C--:B------:R-:W-:Y:S01]  /*5190*/  IADD3 R16, P6, R17, R3.reuse, RZ ;  /* 0x0000000311107210 */ /* 0x080fe20007fde0ff */
[----:B------:R1:W-:Y:S01]  /*51a0*/  @P1 STG.E.U8 desc[UR14][R20.64], R23 ;  /* 0x0000001714001986 */ /* 0x0003e2000c10110e */
[----:B------:R-:W-:Y:S01]  /*51b0*/  ISETP.LT.AND P3, PT, R13, UR7, !P0 ;  /* 0x000000070d007c0c */ /* 0x000fe2000c761270 */
[C---:B------:R-:W-:Y:S01]  /*51c0*/  VIADD R13, R0.reuse, 0x15 ;  /* 0x00000015000d7836 */ /* 0x040fe20000000000 */
[C---:B------:R-:W-:Y:S02]  /*51d0*/  PRMT R25, R9.reuse, 0x7770, RZ ;  /* 0x0000777009197816 */ /* 0x040fe400000000ff */
[----:B------:R-:W-:Y:S01]  /*51e0*/  PRMT R27, R9, 0x7771, RZ ;  /* 0x00007771091b7816 */ /* 0x000fe200000000ff */
[C---:B0-----:R-:W-:Y:S01]  /*51f0*/  VIADD R19, R17.reuse, UR6 ;  /* 0x0000000611137c36 */ /* 0x041fe20008000000 */
[----:B------:R-:W-:Y:S01]  /*5200*/  LEA.HI.X.SX32 R17, R17, R2, 0x1, P6 ;  /* 0x0000000211117211 */ /* 0x000fe200030f0eff */
[----:B------:R0:W-:Y:S01]  /*5210*/  @P5 STG.E.U8 desc[UR14][R14.64], R25 ;  /* 0x000000190e005986 */ /* 0x0001e2000c10110e */
[----:B------:R-:W-:Y:S01]  /*5220*/  ISETP.LT.AND P2, PT, R13, UR7, !P0 ;  /* 0x000000070d007c0c */ /* 0x000fe2000c741270 */
[C---:B------:R-:W-:Y:S01]  /*5230*/  VIADD R22, R19.reuse, UR6 ;  /* 0x0000000613167c36 */ /* 0x040fe20008000000 */
[----:B------:R-:W-:Y:S01]  /*5240*/  IADD3 R18, P6, R19, R3, RZ ;  /* 0x0000000313127210 */ /* 0x000fe20007fde0ff */
[----:B------:R-:W-:Y:S01]  /*5250*/  VIADD R13, R0, 0x16 ;  /* 0x00000016000d7836 */ /* 0x000fe20000000000 */
[----:B------:R2:W-:Y:S01]  /*5260*/  @P4 STG.E.U8 desc[UR14][R16.64], R27 ;  /* 0x0000001b10004986 */ /* 0x0005e2000c10110e */
[----:B-1----:R-:W-:-:S02]  /*5270*/  PRMT R23, R10, 0x7770, RZ ;  /* 0x000077700a177816 */ /* 0x002fc400000000ff */
[-C--:B------:R-:W-:Y:S02]  /*5280*/  LEA.HI.X.SX32 R19, R19, R2.reuse, 0x1, P6 ;  /* 0x0000000213137211 */ /* 0x080fe400030f0eff */
[-C--:B------:R-:W-:Y:S02]  /*5290*/  IADD3 R20, P6, R22, R3.reuse, RZ ;  /* 0x0000000316147210 */ /* 0x080fe40007fde0ff */
[----:B------:R-:W-:Y:S01]  /*52a0*/  ISETP.LT.AND P1, PT, R13, UR7, !P0 ;  /* 0x000000070d007c0c */ /* 0x000fe2000c721270 */
[----:B------:R-:W-:Y:S01]  /*52b0*/  VIADD R13, R0, 0x17 ;  /* 0x00000017000d7836 */ /* 0x000fe20000000000 */
[C---:B------:R-:W-:Y:S01]  /*52c0*/  LEA.HI.X.SX32 R21, R22.reuse, R2, 0x1, P6 ;  /* 0x0000000216157211 */ /* 0x040fe200030f0eff */
[----:B------:R-:W-:Y:S01]  /*52d0*/  VIADD R22, R22, UR6 ;  /* 0x0000000616167c36 */ /* 0x000fe20008000000 */
[----:B------:R1:W-:Y:S01]  /*52e0*/  @P3 STG.E.U8 desc[UR14][R18.64], R23 ;  /* 0x0000001712003986 */ /* 0x0003e2000c10110e */
[----:B0-----:R-:W-:Y:S02]  /*52f0*/  PRMT R25, R10, 0x7771, RZ ;  /* 0x000077710a197816 */ /* 0x001fe400000000ff */
[C---:B--2---:R-:W-:Y:S01]  /*5300*/  VIADD R17, R22.reuse, UR6 ;  /* 0x0000000616117c36 */ /* 0x044fe20008000000 */
[----:B------:R-:W-:-:S02]  /*5310*/  IADD3 R14, P6, R22, R3, RZ ;  /* 0x00000003160e7210 */ /* 0x000fc40007fde0ff */
[----:B------:R-:W-:Y:S01]  /*5320*/  ISETP.LT.AND P5, PT, R13, UR7, !P0 ;  /* 0x000000070d007c0c */ /* 0x000fe2000c7a1270 */
[----:B------:R-:W-:Y:S01]  /*5330*/  VIADD R13, R0, 0x18 ;  /* 0x00000018000d7836 */ /* 0x000fe20000000000 */
[-C--:B------:R-:W-:Y:S01]  /*5340*/  LEA.HI.X.SX32 R15, R22, R2.reuse, 0x1, P6 ;  /* 0x00000002160f7211 */ /* 0x080fe200030f0eff */
[----:B------:R0:W-:Y:S01]  /*5350*/  @P2 STG.E.U8 desc[UR14][R20.64], R25 ;  /* 0x0000001914002986 */ /* 0x0001e2000c10110e */
[CC--:B------:R-:W-:Y:S01]  /*5360*/  IADD3 R16, P6, R17.reuse, R3.reuse, RZ ;  /* 0x0000000311107210 */ /* 0x0c0fe20007fde0ff */
[----:B-1----:R-:W-:Y:S01]  /*5370*/  VIADD R19, R17, UR6 ;  /* 0x0000000611137c36 */ /* 0x002fe20008000000 */
[----:B------:R-:W-:Y:S01]  /*5380*/  ISETP.LT.AND P4, PT, R13, UR7, !P0 ;  /* 0x000000070d007c0c */ /* 0x000fe2000c781270 */
[----:B------:R-:W-:Y:S01]  /*5390*/  VIADD R13, R0, 0x19 ;  /* 0x00000019000d7836 */ /* 0x000fe20000000000 */
[----:B------:R-:W-:Y:S01]  /*53a0*/  LEA.HI.X.SX32 R17, R17, R2, 0x1, P6 ;  /* 0x0000000211117211 */ /* 0x000fe200030f0eff */
[C---:B------:R-:W-:Y:S01]  /*53b0*/  VIADD R22, R19.reuse, UR6 ;  /* 0x0000000613167c36 */ /* 0x040fe20008000000 */
[----:B------:R-:W-:-:S02]  /*53c0*/  IADD3 R18, P6, R19, R3, RZ ;  /* 0x0000000313127210 */ /* 0x000fc40007fde0ff */
[----:B------:R-:W-:Y:S01]  /*53d0*/  ISETP.LT.AND P3, PT, R13, UR7, !P0 ;  /* 0x000000070d007c0c */ /* 0x000fe2000c761270 */
[----:B------:R-:W-:Y:S01]  /*53e0*/  VIADD R13, R0, 0x1a ;  /* 0x0000001a000d7836 */ /* 0x000fe20000000000 */
[-C--:B------:R-:W-:Y:S02]  /*53f0*/  LEA.HI.X.SX32 R19, R19, R2.reuse, 0x1, P6 ;  /* 0x0000000213137211 */ /* 0x080fe400030f0eff */
[C---:B0-----:R-:W-:Y:S02]  /*5400*/  IADD3 R20, P6, R22.reuse, R3, RZ ;  /* 0x0000000316147210 */ /* 0x041fe40007fde0ff */
[C---:B------:R-:W-:Y:S02]  /*5410*/  PRMT R23, R11.reuse, 0x7770, RZ ;  /* 0x000077700b177816 */ /* 0x040fe400000000ff */
[----:B------:R-:W-:Y:S02]  /*5420*/  PRMT R27, R11, 0x7771, RZ ;  /* 0x000077710b1b7816 */ /* 0x000fe400000000ff */
[C---:B------:R-:W-:Y:S01]  /*5430*/  LEA.HI.X.SX32 R21, R22.reuse, R2, 0x1, P6 ;  /* 0x0000000216157211 */ /* 0x040fe200030f0eff */
[----:B------:R-:W-:Y:S01]  /*5440*/  VIADD R22, R22, UR6 ;  /* 0x0000000616167c36 */ /* 0x000fe20008000000 */
[----:B------:R-:W-:Y:S01]  /*5450*/  ISETP.LT.AND P2, PT, R13, UR7, !P0 ;  /* 0x000000070d007c0c */ /* 0x000fe2000c741270 */
[----:B------:R-:W-:Y:S01]  /*5460*/  VIADD R13, R0, 0x1b ;  /* 0x0000001b000d7836 */ /* 0x000fe20000000000 */
[----:B------:R0:W-:Y:S01]  /*5470*/  @P1 STG.E.U8 desc[UR14][R14.64], R23 ;  /* 0x000000170e001986 */ /* 0x0001e2000c10110e */
[----:B------:R-:W-:-:S03]  /*5480*/  PRMT R25, R8, 0x7772, RZ ;  /* 0x0000777208197816 */ /* 0x000fc600000000ff */
[----:B------:R1:W-:Y:S01]  /*5490*/  @P5 STG.E.U8 desc[UR14][R16.64], R27 ;  /* 0x0000001b10005986 */ /* 0x0003e2000c10110e */
[----:B------:R-:W-:Y:S01]  /*54a0*/  ISETP.LT.AND P1, PT, R13, UR7, !P0 ;  /* 0x000000070d007c0c */ /* 0x000fe2000c721270 */
[C---:B------:R-:W-:Y:S02]  /*54b0*/  VIADD R13, R0.reuse, 0x1c ;  /* 0x0000001c000d7836 */ /* 0x040fe40000000000 */
[----:B------:R2:W-:Y:S03]  /*54c0*/  @P4 STG.E.U8 desc[UR14][R18.64], R25 ;  /* 0x0000001912004986 */ /* 0x0005e6000c10110e */
[----:B------:R-:W-:Y:S01]  /*54d0*/  ISETP.LT.AND P5, PT, R13, UR7, !P0 ;  /* 0x000000070d007c0c */ /* 0x000fe2000c7a1270 */
[----:B------:R-:W-:Y:S01]  /*54e0*/  VIADD R13, R0, 0x1d ;  /* 0x0000001d000d7836 */ /* 0x000fe20000000000 */
[----:B0-----:R-:W-:Y:S01]  /*54f0*/  PRMT R23, R8, 0x7773, RZ ;  /* 0x0000777308177816 */ /* 0x001fe200000000ff */
[----:B------:R-:W-:Y:S01]  /*5500*/  VIADD R8, R0, 0x1e ;  /* 0x0000001e00087836 */ /* 0x000fe20000000000 */
[C---:B------:R-:W-:Y:S01]  /*5510*/  IADD3 R14, P6, R22.reuse, R3, RZ ;  /* 0x00000003160e7210 */ /* 0x040fe20007fde0ff */
[----:B-1----:R-:W-:Y:S01]  /*5520*/  VIADD R16, R22, UR6 ;  /* 0x0000000616107c36 */ /* 0x002fe20008000000 */
[----:B------:R-:W-:Y:S01]  /*5530*/  PRMT R27, R9, 0x7772, RZ ;  /* 0x00007772091b7816 */ /* 0x000fe200000000ff */
[----:B------:R0:W-:Y:S01]  /*5540*/  @P3 STG.E.U8 desc[UR14][R20.64], R23 ;  /* 0x0000001714003986 */ /* 0x0001e2000c10110e */
[----:B------:R-:W-:Y:S01]  /*5550*/  ISETP.LT.AND P3, PT, R8, UR7, !P0 ;  /* 0x0000000708007c0c */ /* 0x000fe2000c761270 */
[----:B------:R-:W-:Y:S01]  /*5560*/  VIADD R17, R16, UR6 ;  /* 0x0000000610117c36 */ /* 0x000fe20008000000 */
[----:B------:R-:W-:-:S02]  /*5570*/  LEA.HI.X.SX32 R15, R22, R2, 0x1, P6 ;  /* 0x00000002160f7211 */ /* 0x000fc400030f0eff */
[CC--:B------:R-:W-:Y:S02]  /*5580*/  IADD3 R8, P6, R16.reuse, R3.reuse, RZ ;  /* 0x0000000310087210 */ /* 0x0c0fe40007fde0ff */
[----:B--2---:R-:W-:Y:S01]  /*5590*/  PRMT R25, R9, 0x7773, RZ ;  /* 0x0000777309197816 */ /* 0x004fe200000000ff */
[----:B------:R1:W-:Y:S01]  /*55a0*/  @P2 STG.E.U8 desc[UR14][R14.64], R27 ;  /* 0x0000001b0e002986 */ /* 0x0003e2000c10110e */
[-C--:B------:R-:W-:Y:S02]  /*55b0*/  LEA.HI.X.SX32 R9, R16, R2.reuse, 0x1, P6 ;  /* 0x0000000210097211 */ /* 0x080fe400030f0eff */
[CC--:B------:R-:W-:Y:S01]  /*55c0*/  IADD3 R16, P6, R17.reuse, R3.reuse, RZ ;  /* 0x0000000311107210 */ /* 0x0c0fe20007fde0ff */
[----:B0-----:R-:W-:Y:S01]  /*55d0*/  VIADD R20, R17, UR6 ;  /* 0x0000000611147c36 */ /* 0x001fe20008000000 */
[----:B------:R-:W-:Y:S01]  /*55e0*/  ISETP.LT.AND P4, PT, R13, UR7, !P0 ;  /* 0x000000070d007c0c */ /* 0x000fe2000c781270 */
[----:B------:R0:W-:Y:S01]  /*55f0*/  @P1 STG.E.U8 desc[UR14][R8.64], R25 ;  /* 0x0000001908001986 */ /* 0x0001e2000c10110e */
[----:B------:R-:W-:Y:S01]  /*5600*/  LEA.HI.X.SX32 R17, R17, R2, 0x1, P6 ;  /* 0x0000000211117211 */ /* 0x000fe200030f0eff */
[----:B------:R-:W-:Y:S01]  /*5610*/  VIADD R13, R0, 0x1f ;  /* 0x0000001f000d7836 */ /* 0x000fe20000000000 */
[----:B------:R-:W-:-:S02]  /*5620*/  IADD3 R18, P6, R20, R3, RZ ;  /* 0x0000000314127210 */ /* 0x000fc40007fde0ff */
[----:B------:R-:W-:Y:S02]  /*5630*/  PRMT R23, R10, 0x7772, RZ ;  /* 0x000077720a177816 */ /* 0x000fe400000000ff */
[C---:B------:R-:W-:Y:S01]  /*5640*/  LEA.HI.X.SX32 R19, R20.reuse, R2, 0x1, P6 ;  /* 0x0000000214137211 */ /* 0x040fe200030f0eff */
[----:B------:R-:W-:Y:S01]  /*5650*/  VIADD R20, R20, UR6 ;  /* 0x0000000614147c36 */ /* 0x000fe20008000000 */
[----:B-1----:R-:W-:Y:S01]  /*5660*/  PRMT R15, R10, 0x7773, RZ ;  /* 0x000077730a0f7816 */ /* 0x002fe200000000ff */
[----:B------:R1:W-:Y:S01]  /*5670*/  @P5 STG.E.U8 desc[UR14][R16.64], R23 ;  /* 0x0000001710005986 */ /* 0x0003e2000c10110e */
[----:B------:R-:W-:Y:S01]  /*5680*/  ISETP.LT.AND P2, PT, R13, UR7, !P0 ;  /* 0x000000070d007c0c */ /* 0x000fe2000c741270 */
[----:B0-----:R-:W-:Y:S01]  /*5690*/  VIADD R9, R0, 0x22 ;  /* 0x0000002200097836 */ /* 0x001fe20000000000 */
[C---:B------:R-:W-:Y:S01]  /*56a0*/  IADD3 R8, P6, R20.reuse, R3, RZ ;  /* 0x0000000314087210 */ /* 0x040fe20007fde0ff */
[----:B------:R-:W-:Y:S01]  /*56b0*/  VIADD R14, R20, UR6 ;  /* 0x00000006140e7c36 */ /* 0x000fe20008000000 */
[----:B------:R0:W-:Y:S01]  /*56c0*/  @P4 STG.E.U8 desc[UR14][R18.64], R15 ;  /* 0x0000000f12004986 */ /* 0x0001e2000c10110e */
[----:B------:R-:W-:Y:S01]  /*56d0*/  VIADD R13, R0, 0x20 ;  /* 0x00000020000d7836 */ /* 0x000fe20000000000 */
[----:B------:R-:W-:-:S02]  /*56e0*/  ISETP.LT.AND P4, PT, R9, UR7, !P0 ;  /* 0x0000000709007c0c */ /* 0x000fc4000c781270 */
[-C--:B------:R-:W-:Y:S02]  /*56f0*/  LEA.HI.X.SX32 R9, R20, R2.reuse, 0x1, P6 ;  /* 0x0000000214097211 */ /* 0x080fe400030f0eff */
[CC--:B------:R-:W-:Y:S01]  /*5700*/  IADD3 R10, P6, R14.reuse, R3.reuse, RZ ;  /* 0x000000030e0a7210 */ /* 0x0c0fe20007fde0ff */
[C---:B-1----:R-:W-:Y:S01]  /*5710*/  VIADD R16, R14.reuse, UR6 ;  /* 0x000000060e107c36 */ /* 0x042fe20008000000 */
[C---:B------:R-:W-:Y:S02]  /*5720*/  PRMT R21, R11.reuse, 0x7773, RZ ;  /* 0x000077730b157816 */ /* 0x040fe400000000ff */
[----:B------:R-:W-:Y:S02]  /*5730*/  PRMT R17, R11, 0x7772, RZ ;  /* 0x000077720b117816 */ /* 0x000fe400000000ff */
[-C--:B------:R-:W-:Y:S02]  /*5740*/  LEA.HI.X.SX32 R11, R14, R2.reuse, 0x1, P6 ;  /* 0x000000020e0b7211 */ /* 0x080fe400030f0eff */
[----:B------:R-:W-:Y:S01]  /*5750*/  IADD3 R14, P6, R16, R3, RZ ;  /* 0x00000003100e7210 */ /* 0x000fe20007fde0ff */
[----:B------:R1:W-:Y:S01]  /*5760*/  @P3 STG.E.U8 desc[UR14][R8.64], R17 ;  /* 0x0000001108003986 */ /* 0x0003e2000c10110e */
[----:B------:R-:W-:Y:S01]  /*5770*/  ISETP.LT.AND P1, PT, R13, UR7, !P0 ;  /* 0x000000070d007c0c */ /* 0x000fe2000c721270 */
[----:B------:R-:W-:Y:S01]  /*5780*/  VIADD R13, R0, 0x21 ;  /* 0x00000021000d7836 */ /* 0x000fe20000000000 */
[C---:B0-----:R-:W-:Y:S01]  /*5790*/  LEA.HI.X.SX32 R15, R16.reuse, R2, 0x1, P6 ;  /* 0x00000002100f7211 */ /* 0x041fe200030f0eff */
[----:B------:R-:W-:Y:S01]  /*57a0*/  VIADD R16, R16, UR6 ;  /* 0x0000000610107c36 */ /* 0x000fe20008000000 */
[----:B------:R0:W-:Y:S01]  /*57b0*/  @P2 STG.E.U8 desc[UR14][R10.64], R21 ;  /* 0x000000150a002986 */ /* 0x0001e2000c10110e */
[----:B---3--:R-:W-:-:S02]  /*57c0*/  PRMT R19, R4, 0x7770, RZ ;  /* 0x0000777004137816 */ /* 0x008fc400000000ff */
[----:B------:R-:W-:Y:S01]  /*57d0*/  ISETP.LT.AND P5, PT, R13, UR7, !P0 ;  /* 0x000000070d007c0c */ /* 0x000fe2000c7a1270 */
[----:B------:R-:W-:Y:S01]  /*57e0*/  VIADD R13, R0, 0x23 ;  /* 0x00000023000d7836 */ /* 0x000fe20000000000 */
[----:B------:R-:W-:Y:S02]  /*57f0*/  PRMT R23, R5, 0x7770, RZ ;  /* 0x0000777005177816 */ /* 0x000fe400000000ff */
[CC--:B-1----:R-:W-:Y:S01]  /*5800*/  IADD3 R8, P6, R16.reuse, R3.reuse, RZ ;  /* 0x0000000310087210 */ /* 0x0c2fe20007fde0ff */
[----:B------:R-:W-:Y:S01]  /*5810*/  VIADD R17, R16, UR6 ;  /* 0x0000000610117c36 */ /* 0x000fe20008000000 */
[----:B------:R-:W-:Y:S01]  /*5820*/  ISETP.LT.AND P3, PT, R13, UR7, !P0 ;  /* 0x000000070d007c0c */ /* 0x000fe2000c761270 */
[----:B------:R-:W-:Y:S01]  /*5830*/  VIADD R13, R0, 0x24 ;  /* 0x00000024000d7836 */ /* 0x000fe20000000000 */
[-C--:B------:R-:W-:Y:S01]  /*5840*/  LEA.HI.X.SX32 R9, R16, R2.reuse, 0x1, P6 ;  /* 0x0000000210097211 */ /* 0x080fe200030f0eff */
[C---:B------:R-:W-:Y:S01]  /*5850*/  VIADD R16, R17.reuse, UR6 ;  /* 0x0000000611107c36 */ /* 0x040fe20008000000 */
[----:B0-----:R-:W-:Y:S01]  /*5860*/  IADD3 R10, P6, R17, R3, RZ ;  /* 0x00000003110a7210 */ /* 0x001fe20007fde0ff */
[----:B------:R0:W-:Y:S01]  /*5870*/  @P1 STG.E.U8 desc[UR14][R14.64], R19 ;  /* 0x000000130e001986 */ /* 0x0001e2000c10110e */
[----:B------:R-:W-:Y:S01]  /*5880*/  ISETP.LT.AND P2, PT, R13, UR7, !P0 ;  /* 0x000000070d007c0c */ /* 0x000fe2000c741270 */
[----:B------:R-:W-:Y:S01]  /*5890*/  VIADD R18, R16, UR6 ;  /* 0x0000000610127c36 */ /* 0x000fe20008000000 */
[----:B------:R-:W-:Y:S01]  /*58a0*/  LEA.HI.X.SX32 R11, R17, R2, 0x1, P6 ;  /* 0x00000002110b7211 */ /* 0x000fe200030f0eff */
[----:B------:R-:W-:Y:S01]  /*58b0*/  VIADD R13, R0, 0x25 ;  /* 0x00000025000d7836 */ /* 0x000fe20000000000 */
[----:B------:R-:W-:-:S02]  /*58c0*/  PRMT R21, R4, 0x7771, RZ ;  /* 0x0000777104157816 */ /* 0x000fc400000000ff */
[----:B------:R-:W-:Y:S02]  /*58d0*/  PRMT R25, R5, 0x7773, RZ ;  /* 0x0000777305197816 */ /* 0x000fe400000000ff */
[----:B------:R-:W-:Y:S01]  /*58e0*/  ISETP.LT.AND P1, PT, R13, UR7, !P0 ;  /* 0x000000070d007c0c */ /* 0x000fe2000c721270 */
[----:B------:R-:W-:Y:S01]  /*58f0*/  VIADD R13, R0, 0x26 ;  /* 0x00000026000d7836 */ /* 0x000fe20000000000 */
[----:B------:R1:W-:Y:S01]  /*5900*/  @P5 STG.E.U8 desc[UR14][R8.64], R21 ;  /* 0x0000001508005986 */ /* 0x0003e2000c10110e */
[CC--:B0-----:R-:W-:Y:S02]  /*5910*/  IADD3 R14, P6, R16.reuse, R3.reuse, RZ ;  /* 0x00000003100e7210 */ /* 0x0c1fe40007fde0ff */
[----:B------:R-:W-:Y:S01]  /*5920*/  PRMT R19, R5, 0x7771, RZ ;  /* 0x0000777105137816 */ /* 0x000fe200000000ff */
[----:B------:R0:W-:Y:S01]  /*5930*/  @P4 STG.E.U8 desc[UR14][R10.64], R23 ;  /* 0x000000170a004986 */ /* 0x0001e2000c10110e */
[----:B------:R-:W-:Y:S02]  /*5940*/  LEA.HI.X.SX32 R15, R16, R2, 0x1, P6 ;  /* 0x00000002100f7211 */ /* 0x000fe400030f0eff */
[----:B------:R-:W-:-:S02]  /*5950*/  IADD3 R16, P6, R18, R3, RZ ;  /* 0x0000000312107210 */ /* 0x000fc40007fde0ff */
[----:B------:R-:W-:Y:S01]  /*5960*/  ISETP.LT.AND P5, PT, R13, UR7, !P0 ;  /* 0x000000070d007c0c */ /* 0x000fe2000c7a1270 */
[----:B------:R-:W-:Y:S01]  /*5970*/  VIADD R13, R0, 0x27 ;  /* 0x00000027000d7836 */ /* 0x000fe20000000000 */
[C---:B------:R-:W-:Y:S01]  /*5980*/  LEA.HI.X.SX32 R17, R18.reuse, R2, 0x1, P6 ;  /* 0x0000000212117211 */ /* 0x040fe200030f0eff */
[----:B------:R-:W-:Y:S01]  /*5990*/  VIADD R18, R18, UR6 ;  /* 0x0000000612127c36 */ /* 0x000fe20008000000 */
[----:B-1----:R-:W-:Y:S01]  /*59a0*/  PRMT R21, R6, 0x7770, RZ ;  /* 0x0000777006157816 */ /* 0x002fe200000000ff */
[----:B------:R-:W-:Y:S01]  /*59b0*/  VIADD R9, R0, 0x29 ;  /* 0x0000002900097836 */ /* 0x000fe20000000000 */
[----:B------:R1:W-:Y:S01]  /*59c0*/  @P3 STG.E.U8 desc[UR14][R14.64], R19 ;  /* 0x000000130e003986 */ /* 0x0003e2000c10110e */
[C---:B0-----:R-:W-:Y:S01]  /*59d0*/  VIADD R11, R18.reuse, UR6 ;  /* 0x00000006120b7c36 */ /* 0x041fe20008000000 */
[----:B------:R-:W-:Y:S02]  /*59e0*/  IADD3 R8, P6, R18, R3, RZ ;  /* 0x0000000312087210 */ /* 0x000fe40007fde0ff */
[----:B------:R0:W-:Y:S01]  /*59f0*/  @P2 STG.E.U8 desc[UR14][R16.64], R21 ;  /* 0x0000001510002986 */ /* 0x0001e2000c10110e */
[----:B------:R-:W-:Y:S01]  /*5a00*/  ISETP.LT.AND P4, PT, R13, UR7, !P0 ;  /* 0x000000070d007c0c */ /* 0x000fe2000c781270 */
[----:B------:R-:W-:Y:S01]  /*5a10*/  VIADD R13, R0, 0x28 ;  /* 0x00000028000d7836 */ /* 0x000fe20000000000 */
[----:B------:R-:W-:-:S02]  /*5a20*/  ISETP.LT.AND P2, PT, R9, UR7, !P0 ;  /* 0x0000000709007c0c */ /* 0x000fc4000c741270 */
[-C--:B------:R-:W-:Y:S02]  /*5a30*/  LEA.HI.X.SX32 R9, R18, R2.reuse, 0x1, P6 ;  /* 0x0000000212097211 */ /* 0x080fe400030f0eff */
[CC--:B------:R-:W-:Y:S01]  /*5a40*/  IADD3 R10, P6, R11.reuse, R3.reuse, RZ ;  /* 0x000000030b0a7210 */ /* 0x0c0fe20007fde0ff */
[----:B-1----:R-:W-:Y:S01]  /*5a50*/  VIADD R15, R11, UR6 ;  /* 0x000000060b0f7c36 */ /* 0x002fe20008000000 */
[----:B------:R-:W-:Y:S01]  /*5a60*/  ISETP.LT.AND P3, PT, R13, UR7, !P0 ;  /* 0x000000070d007c0c */ /* 0x000fe2000c761270 */
[----:B------:R-:W-:Y:S01]  /*5a70*/  VIADD R13, R0, 0x2a ;  /* 0x0000002a000d7836 */ /* 0x000fe20000000000 */
[----:B------:R-:W-:Y:S01]  /*5a80*/  PRMT R23, R6, 0x7771, RZ ;  /* 0x0000777106177816 */ /* 0x000fe200000000ff */
[----:B------:R-:W-:Y:S01]  /*5a90*/  VIADD R18, R15, UR6 ;  /* 0x000000060f127c36 */ /* 0x000fe20008000000 */
[----:B------:R-:W-:Y:S02]  /*5aa0*/  LEA.HI.X.SX32 R11, R11, R2, 0x1, P6 ;  /* 0x000000020b0b7211 */ /* 0x000fe400030f0eff */
[----:B------:R-:W-:Y:S01]  /*5ab0*/  IADD3 R14, P6, R15, R3, RZ ;  /* 0x000000030f0e7210 */ /* 0x000fe20007fde0ff */
[----:B------:R1:W-:Y:S01]  /*5ac0*/  @P1 STG.E.U8 desc[UR14][R8.64], R23 ;  /* 0x0000001708001986 */ /* 0x0003e2000c10110e */
[----:B------:R-:W-:-:S02]  /*5ad0*/  PRMT R19, R7, 0x7770, RZ ;  /* 0x0000777007137816 */ /* 0x000fc400000000ff */
[-C--:B------:R-:W-:Y:S02]  /*5ae0*/  LEA.HI.X.SX32 R15, R15, R2.reuse, 0x1, P6 ;  /* 0x000000020f0f7211 */ /* 0x080fe400030f0eff */
[----:B------:R-:W-:Y:S01]  /*5af0*/  ISETP.LT.AND P1, PT, R13, UR7, !P0 ;  /* 0x000000070d007c0c */ /* 0x000fe2000c721270 */
[----:B------:R-:W-:Y:S01]  /*5b00*/  VIADD R13, R0, 0x2b ;  /* 0x0000002b000d7836 */ /* 0x000fe20000000000 */
[CC--:B0-----:R-:W-:Y:S01]  /*5b10*/  IADD3 R16, P6, R18.reuse, R3.reuse, RZ ;  /* 0x0000000312107210 */ /* 0x0c1fe20007fde0ff */
[----:B------:R0:W-:Y:S01]  /*5b20*/  @P5 STG.E.U8 desc[UR14][R10.64], R19 ;  /* 0x000000130a005986 */ /* 0x0001e2000c10110e */
[----:B------:R-:W-:Y:S02]  /*5b30*/  PRMT R21, R7, 0x7771, RZ ;  /* 0x0000777107157816 */ /* 0x000fe400000000ff */
[CC--:B------:R-:W-:Y:S01]  /*5b40*/  LEA.HI.X.SX32 R17, R18.reuse, R2.reuse, 0x1, P6 ;  /* 0x0000000212117211 */ /* 0x0c0fe200030f0eff */
[----:B-1----:R-:W-:Y:S01]  /*5b50*/  VIADD R9, R18, UR6 ;  /* 0x0000000612097c36 */ /* 0x002fe20008000000 */
[----:B------:R-:W-:Y:S01]  /*5b60*/  ISETP.LT.AND P5, PT, R13, UR7, !P0 ;  /* 0x000000070d007c0c */ /* 0x000fe2000c7a1270 */
[----:B------:R-:W-:Y:S01]  /*5b70*/  VIADD R13, R0, 0x2c ;  /* 0x0000002c000d7836 */ /* 0x000fe20000000000 */
[----:B------:R-:W-:Y:S01]  /*5b80*/  PRMT R23, R4, 0x7772, RZ ;  /* 0x0000777204177816 */ /* 0x000fe200000000ff */
[----:B------:R-:W-:Y:S01]  /*5b90*/  VIADD R8, R0, 0x2d ;  /* 0x0000002d00087836 */ /* 0x000fe20000000000 */
[----:B------:R-:W-:Y:S01]  /*5ba0*/  IADD3 R18, P6, R9, R3, RZ ;  /* 0x0000000309127210 */ /* 0x000fe20007fde0ff */
[----:B------:R1:W-:Y:S01]  /*5bb0*/  @P4 STG.E.U8 desc[UR14][R14.64], R21 ;  /* 0x000000150e004986 */ /* 0x0003e2000c10110e */
[----:B------:R-:W-:Y:S01]  /*5bc0*/  ISETP.LT.AND P4, PT, R13, UR7, !P0 ;  /* 0x000000070d007c0c */ /* 0x000fe2000c781270 */
[C---:B0-----:R-:W-:Y:S01]  /*5bd0*/  VIADD R10, R9.reuse, UR6 ;  /* 0x00000006090a7c36 */ /* 0x041fe20008000000 */
[----:B------:R-:W-:Y:S01]  /*5be0*/  LEA.HI.X.SX32 R19, R9, R2, 0x1, P6 ;  /* 0x0000000209137211 */ /* 0x000fe200030f0eff */
[----:B------:R0:W-:Y:S01]  /*5bf0*/  @P3 STG.E.U8 desc[UR14][R16.64], R23 ;  /* 0x0000001710003986 */ /* 0x0001e2000c10110e */
[----:B------:R-:W-:Y:S01]  /*5c00*/  ISETP.LT.AND P3, PT, R8, UR7, !P0 ;  /* 0x0000000708007c0c */ /* 0x000fe2000c761270 */
[----:B------:R-:W-:Y:S01]  /*5c10*/  VIADD R9, R10, UR6 ;  /* 0x000000060a097c36 */ /* 0x000fe20008000000 */
[----:B------:R-:W-:Y:S01]  /*5c20*/  PRMT R13, R4, 0x7773, RZ ;  /* 0x00007773040d7816 */ /* 0x000fe200000000ff */
[----:B------:R-:W-:-:S02]  /*5c30*/  VIADD R8, R0, 0x2e ;  /* 0x0000002e00087836 */ /* 0x000fc40000000000 */
[----:B------:R-:W-:Y:S01]  /*5c40*/  VIADD R4, R0, 0x2f ;  /* 0x0000002f00047836 */ /* 0x000fe20000000000 */
[CC--:B-1----:R-:W-:Y:S01]  /*5c50*/  IADD3 R14, P6, R10.reuse, R3.reuse, RZ ;  /* 0x000000030a0e7210 */ /* 0x0c2fe20007fde0ff */
[----:B------:R1:W-:Y:S01]  /*5c60*/  @P2 STG.E.U8 desc[UR14][R18.64], R13 ;  /* 0x0000000d12002986 */ /* 0x0003e2000c10110e */
[----:B------:R-:W-:Y:S01]  /*5c70*/  PRMT R21, R5, 0x7772, RZ ;  /* 0x0000777205157816 */ /* 0x000fe200000000ff */
[C---:B------:R-:W-:Y:S01]  /*5c80*/  VIADD R20, R9.reuse, UR6 ;  /* 0x0000000609147c36 */ /* 0x040fe20008000000 */
[-C--:B------:R-:W-:Y:S02]  /*5c90*/  LEA.HI.X.SX32 R15, R10, R2.reuse, 0x1, P6 ;  /* 0x000000020a0f7211 */ /* 0x080fe400030f0eff */
[C---:B0-----:R-:W-:Y:S02]  /*5ca0*/  IADD3 R16, P6, R9.reuse, R3, RZ ;  /* 0x0000000309107210 */ /* 0x041fe40007fde0ff */
[----:B------:R-:W-:Y:S01]  /*5cb0*/  ISETP.LT.AND P2, PT, R8, UR7, !P0 ;  /* 0x0000000708007c0c */ /* 0x000fe2000c741270 */
[----:B------:R0:W-:Y:S01]  /*5cc0*/  @P1 STG.E.U8 desc[UR14][R14.64], R21 ;  /* 0x000000150e001986 */ /* 0x0001e2000c10110e */
[----:B------:R-:W-:-:S02]  /*5cd0*/  LEA.HI.X.SX32 R17, R9, R2, 0x1, P6 ;  /* 0x0000000209117211 */ /* 0x000fc400030f0eff */
[----:B------:R-:W-:Y:S01]  /*5ce0*/  ISETP.LT.AND P1, PT, R4, UR7, !P0 ;  /* 0x0000000704007c0c */ /* 0x000fe2000c721270 */
[----:B------:R-:W2:Y:S01]  /*5cf0*/  LDS.128 R8, [R12] ;  /* 0x000000000c087984 */ /* 0x000ea20000000c00 */
[CC--:B------:R-:W-:Y:S01]  /*5d00*/  IADD3 R4, P6, R20.reuse, R3.reuse, RZ ;  /* 0x0000000314047210 */ /* 0x0c0fe20007fde0ff */
[----:B-1----:R-:W-:Y:S01]  /*5d10*/  VIADD R18, R20, UR6 ;  /* 0x0000000614127c36 */ /* 0x002fe20008000000 */
[----:B------:R-:W-:Y:S01]  /*5d20*/  PRMT R23, R6, 0x7773, RZ ;  /* 0x0000777306177816 */ /* 0x000fe200000000ff */
[----:B------:R-:W-:Y:S01]  /*5d30*/  VIADD R13, R0, 0x30 ;  /* 0x00000030000d7836 */ /* 0x000fe20000000000 */
[----:B------:R-:W-:Y:S01]  /*5d40*/  LEA.HI.X.SX32 R5, R20, R2, 0x1, P6 ;  /* 0x0000000214057211 */ /* 0x000fe200030f0eff */
[----:B------:R1:W-:Y:S01]  /*5d50*/  @P5 STG.E.U8 desc[UR14][R16.64], R25 ;  /* 0x0000001910005986 */ /* 0x0003e2000c10110e */
[----:B------:R-:W-:Y:S02]  /*5d60*/  PRMT R19, R7, 0x7773, RZ ;  /* 0x0000777307137816 */ /* 0x000fe400000000ff */
[----:B0-----:R-:W-:-:S02]  /*5d70*/  IADD3 R14, P6, R18, R3, RZ ;  /* 0x00000003120e7210 */ /* 0x001fc40007fde0ff */
[----:B------:R-:W-:Y:S01]  /*5d80*/  PRMT R21, R6, 0x7772, RZ ;  /* 0x0000777206157816 */ /* 0x000fe200000000ff */
[----:B------:R-:W-:Y:S01]  /*5d90*/  VIADD R6, R0, 0x32 ;  /* 0x0000003200067836 */ /* 0x000fe20000000000 */
[CC--:B------:R-:W-:Y:S01]  /*5da0*/  LEA.HI.X.SX32 R15, R18.reuse, R2.reuse, 0x1, P6 ;  /* 0x00000002120f7211 */ /* 0x0c0fe200030f0eff */
[----:B------:R-:W-:Y:S01]  /*5db0*/  VIADD R18, R18, UR6 ;  /* 0x0000000612127c36 */ /* 0x000fe20008000000 */
[----:B------:R-:W-:Y:S01]  /*5dc0*/  ISETP.LT.AND P5, PT, R13, UR7, !P0 ;  /* 0x000000070d007c0c */ /* 0x000fe2000c7a1270 */
[----:B------:R-:W-:Y:S01]  /*5dd0*/  VIADD R13, R0, 0x31 ;  /* 0x00000031000d7836 */ /* 0x000fe20000000000 */
[----:B------:R0:W-:Y:S01]  /*5de0*/  @P4 STG.E.U8 desc[UR14][R4.64], R21 ;  /* 0x0000001504004986 */ /* 0x0001e2000c10110e */
[C---:B-1----:R-:W-:Y:S01]  /*5df0*/  VIADD R16, R18.reuse, UR6 ;  /* 0x0000000612107c36 */ /* 0x042fe20008000000 */
[----:B------:R-:W-:Y:S02]  /*5e00*/  IADD3 R12, P6, R18, R3, RZ ;  /* 0x00000003120c7210 */ /* 0x000fe40007fde0ff */
[----:B------:R-:W-:Y:S01]  /*5e10*/  ISETP.LT.AND P4, PT, R13, UR7, !P0 ;  /* 0x000000070d007c0c */ /* 0x000fe2000c781270 */
[----:B------:R1:W-:Y:S01]  /*5e20*/  @P3 STG.E.U8 desc[UR14][R14.64], R23 ;  /* 0x000000170e003986 */ /* 0x0003e2000c10110e */
[----:B------:R-:W-:Y:S01]  /*5e30*/  ISETP.LT.AND P3, PT, R6, UR7, !P0 ;  /* 0x0000000706007c0c */ /* 0x000fe2000c761270 */
[----:B------:R-:W-:Y:S01]  /*5e40*/  VIADD R6, R0, 0x33 ;  /* 0x0000003300067836 */ /* 0x000fe20000000000 */
[----:B------:R-:W-:-:S02]  /*5e50*/  LEA.HI.X.SX32 R13, R18, R2, 0x1, P6 ;  /* 0x00000002120d7211 */ /* 0x000fc400030f0eff */
[----:B0-----:R-:W-:Y:S01]  /*5e60*/  PRMT R21, R7, 0x7772, RZ ;  /* 0x0000777207157816 */ /* 0x001fe200000000ff */
[C---:B------:R-:W-:Y:S01]  /*5e70*/  VIADD R7, R16.reuse, UR6 ;  /* 0x0000000610077c36 */ /* 0x040fe20008000000 */
[----:B------:R-:W-:-:S03]  /*5e80*/  IADD3 R4, P6, R16, R3, RZ ;  /* 0x0000000310047210 */ /* 0x000fc60007fde0ff */
[----:B------:R0:W-:Y:S01]  /*5e90*/  @P2 STG.E.U8 desc[UR14][R12.64], R21 ;  /* 0x000000150c002986 */ /* 0x0001e2000c10110e */
[-C--:B------:R-:W-:Y:S01]  /*5ea0*/  LEA.HI.X.SX32 R5, R16, R2.reuse, 0x1, P6 ;  /* 0x0000000210057211 */ /* 0x080fe200030f0eff */
[----:B-1----:R-:W-:Y:S01]  /*5eb0*/  VIADD R14, R0, 0x34 ;  /* 0x00000034000e7836 */ /* 0x002fe20000000000 */
[----:B------:R-:W-:Y:S01]  /*5ec0*/  ISETP.LT.AND P2, PT, R6, UR7, !P0 ;  /* 0x0000000706007c0c */ /* 0x000fe2000c741270 */
[C---:B------:R-:W-:Y:S01]  /*5ed0*/  VIADD R17, R7.reuse, UR6 ;  /* 0x0000000607117c36 */ /* 0x040fe20008000000 */
[CC--:B------:R-:W-:Y:S01]  /*5ee0*/  IADD3 R6, P6, R7.reuse, R3.reuse, RZ ;  /* 0x0000000307067210 */ /* 0x0c0fe20007fde0ff */
[----:B------:R1:W-:Y:S01]  /*5ef0*/  @P1 STG.E.U8 desc[UR14][R4.64], R19 ;  /* 0x0000001304001986 */ /* 0x0003e2000c10110e */
[----:B------:R-:W-:Y:S01]  /*5f00*/  ISETP.LT.AND P1, PT, R14, UR7, !P0 ;  /* 0x000000070e007c0c */ /* 0x000fe2000c721270 */
[C---:B------:R-:W-:Y:S01]  /*5f10*/  VIADD R16, R0.reuse, 0x35 ;  /* 0x0000003500107836 */ /* 0x040fe20000000000 */
[----:B------:R-:W-:Y:S02]  /*5f20*/  LEA.HI.X.SX32 R7, R7, R2, 0x1, P6 ;  /* 0x0000000207077211 */ /* 0x000fe400030f0eff */
[----:B------:R-:W-:Y:S01]  /*5f30*/  IADD3 R14, P6, R17, R3, RZ ;  /* 0x00000003110e7210 */ /* 0x000fe20007fde0ff */
[----:B0-----:R-:W-:Y:S01]  /*5f40*/  VIADD R12, R0, 0x37 ;  /* 0x00000037000c7836 */ /* 0x001fe20000000000 */
[----:B--2---:R-:W-:-:S02]  /*5f50*/  PRMT R23, R8, 0x7770, RZ ;  /* 0x0000777008177816 */ /* 0x004fc400000000ff */
[CC--:B------:R-:W-:Y:S01]  /*5f60*/  LEA.HI.X.SX32 R15, R17.reuse, R2.reuse, 0x1, P6 ;  /* 0x00000002110f7211 */ /* 0x0c0fe200030f0eff */
[----:B------:R-:W-:Y:S01]  /*5f70*/  VIADD R17, R17, UR6 ;  /* 0x0000000611117c36 */ /* 0x000fe20008000000 */
[----:B------:R-:W-:Y:S01]  /*5f80*/  PRMT R21, R8, 0x7771, RZ ;  /* 0x0000777108157816 */ /* 0x000fe200000000ff */
[----:B-1----:R-:W-:Y:S01]  /*5f90*/  VIADD R5, R0, 0x36 ;  /* 0x0000003600057836 */ /* 0x002fe20000000000 */
[----:B------:R0:W-:Y:S01]  /*5fa0*/  @P5 STG.E.U8 desc[UR14][R6.64], R23 ;  /* 0x0000001706005986 */ /* 0x0001e2000c10110e */
[C---:B------:R-:W-:Y:S01]  /*5fb0*/  VIADD R13, R17.reuse, UR6 ;  /* 0x00000006110d7c36 */ /* 0x040fe20008000000 */
[----:B------:R-:W-:Y:S02]  /*5fc0*/  IADD3 R4, P6, R17, R3, RZ ;  /* 0x0000000311047210 */ /* 0x000fe40007fde0ff */
[----:B------:R1:W-:Y:S01]  /*5fd0*/  @P4 STG.E.U8 desc[UR14][R14.64], R21 ;  /* 0x000000150e004986 */ /* 0x0003e2000c10110e */
[----:B------:R-:W-:Y:S02]  /*5fe0*/  ISETP.LT.AND P4, PT, R5, UR7, !P0 ;  /* 0x0000000705007c0c */ /* 0x000fe4000c781270 */
[----:B------:R-:W-:-:S02]  /*5ff0*/  LEA.HI.X.SX32 R5, R17, R2, 0x1, P6 ;  /* 0x0000000211057211 */ /* 0x000fc400030f0eff */
[----:B------:R-:W-:Y:S02]  /*6000*/  PRMT R19, R9, 0x7770, RZ ;  /* 0x0000777009137816 */ /* 0x000fe400000000ff */
[----:B------:R-:W-:Y:S01]  /*6010*/  ISETP.LT.AND P5, PT, R16, UR7, !P0 ;  /* 0x0000000710007c0c */ /* 0x000fe2000c7a1270 */
[C---:B------:R-:W-:Y:S01]  /*6020*/  VIADD R16, R13.reuse, UR6 ;  /* 0x000000060d107c36 */ /* 0x040fe20008000000 */
[----:B0-----:R-:W-:Y:S01]  /*6030*/  IADD3 R6, P6, R13, R3, RZ ;  /* 0x000000030d067210 */ /* 0x001fe20007fde0ff */
[----:B------:R0:W-:Y:S01]  /*6040*/  @P3 STG.E.U8 desc[UR14][R4.64], R19 ;  /* 0x0000001304003986 */ /* 0x0001e2000c10110e */
[----:B------:R-:W-:Y:S01]  /*6050*/  PRMT R23, R9, 0x7771, RZ ;  /* 0x0000777109177816 */ /* 0x000fe200000000ff */
[----:B-1----:R-:W-:Y:S01]  /*6060*/  VIADD R14, R0, 0x38 ;  /* 0x00000038000e7836 */ /* 0x002fe20000000000 */
[----:B------:R-:W-:Y:S01]  /*6070*/  LEA.HI.X.SX32 R7, R13, R2, 0x1, P6 ;  /* 0x000000020d077211 */ /* 0x000fe200030f0eff */
[----:B------:R-:W-:Y:S01]  /*6080*/  VIADD R17, R16, UR6 ;  /* 0x0000000610117c36 */ /* 0x000fe20008000000 */
[----:B------:R-:W-:-:S02]  /*6090*/  ISETP.LT.AND P3, PT, R12, UR7, !P0 ;  /* 0x000000070c007c0c */ /* 0x000fc4000c761270 */
[-C--:B------:R-:W-:Y:S01]  /*60a0*/  IADD3 R12, P6, R16, R3.reuse, RZ ;  /* 0x00000003100c7210 */ /* 0x080fe20007fde0ff */
[----:B------:R1:W-:Y:S01]  /*60b0*/  @P2 STG.E.U8 desc[UR14][R6.64], R23 ;  /* 0x0000001706002986 */ /* 0x0003e2000c10110e */
[----:B------:R-:W-:Y:S02]  /*60c0*/  ISETP.LT.AND P2, PT, R14, UR7, !P0 ;  /* 0x000000070e007c0c */ /* 0x000fe4000c741270 */
[-C--:B------:R-:W-:Y:S01]  /*60d0*/  LEA.HI.X.SX32 R13, R16, R2.reuse, 0x1, P6 ;  /* 0x00000002100d7211 */ /* 0x080fe200030f0eff */
[C---:B0-----:R-:W-:Y:S01]  /*60e0*/  VIADD R5, R0.reuse, 0x3a ;  /* 0x0000003a00057836 */ /* 0x041fe20000000000 */
[CC--:B------:R-:W-:Y:S01]  /*60f0*/  IADD3 R14, P6, R17.reuse, R3.reuse, RZ ;  /* 0x00000003110e7210 */ /* 0x0c0fe20007fde0ff */
[----:B------:R-:W-:Y:S01]  /*6100*/  VIADD R16, R0, 0x39 ;  /* 0x0000003900107836 */ /* 0x000fe20000000000 */
[C---:B------:R-:W-:Y:S02]  /*6110*/  PRMT R21, R10.reuse, 0x7770, RZ ;  /* 0x000077700a157816 */ /* 0x040fe400000000ff */
[CC--:B------:R-:W-:Y:S01]  /*6120*/  LEA.HI.X.SX32 R15, R17.reuse, R2.reuse, 0x1, P6 ;  /* 0x00000002110f7211 */ /* 0x0c0fe200030f0eff */
[----:B------:R-:W-:Y:S01]  /*6130*/  VIADD R17, R17, UR6 ;  /* 0x0000000611117c36 */ /* 0x000fe20008000000 */
[----:B------:R-:W-:Y:S01]  /*6140*/  PRMT R19, R10, 0x7771, RZ ;  /* 0x000077710a137816 */ /* 0x000fe200000000ff */
[----:B------:R0:W-:Y:S01]  /*6150*/  @P1 STG.E.U8 desc[UR14][R12.64], R21 ;  /* 0x000000150c001986 */ /* 0x0001e2000c10110e */
[----:B------:R-:W-:Y:S01]  /*6160*/  ISETP.LT.AND P1, PT, R16, UR7, !P0 ;  /* 0x0000000710007c0c */ /* 0x000fe2000c721270 */
[C---:B-1----:R-:W-:Y:S01]  /*6170*/  VIADD R7, R17.reuse, UR6 ;  /* 0x0000000611077c36 */ /* 0x042fe20008000000 */
[----:B------:R-:W-:Y:S01]  /*6180*/  IADD3 R4, P6, R17, R3, RZ ;  /* 0x0000000311047210 */ /* 0x000fe20007fde0ff */
[----:B------:R1:W-:Y:S01]  /*6190*/  @P5 STG.E.U8 desc[UR14][R14.64], R19 ;  /* 0x000000130e005986 */ /* 0x0003e2000c10110e */
[----:B------:R-:W-:Y:S01]  /*61a0*/  ISETP.LT.AND P5, PT, R5, UR7, !P0 ;  /* 0x0000000705007c0c */ /* 0x000fe2000c7a1270 */
[----:B------:R-:W-:Y:S01]  /*61b0*/  VIADD R16, R0, 0x3b ;  /* 0x0000003b00107836 */ /* 0x000fe20000000000 */
[----:B------:R-:W-:-:S02]  /*61c0*/  LEA.HI.X.SX32 R5, R17, R2, 0x1, P6 ;  /* 0x0000000211057211 */ /* 0x000fc400030f0eff */
[-C--:B------:R-:W-:Y:S02]  /*61d0*/  IADD3 R6, P6, R7, R3.reuse, RZ ;  /* 0x0000000307067210 */ /* 0x080fe40007fde0ff */
[----:B------:R-:W-:Y:S01]  /*61e0*/  PRMT R17, R11, 0x7771, RZ ;  /* 0x000077710b117816 */ /* 0x000fe200000000ff */
[----:B0-----:R-:W-:Y:S01]  /*61f0*/  VIADD R13, R7, UR6 ;  /* 0x00000006070d7c36 */ /* 0x001fe20008000000 */
[----:B------:R-:W-:Y:S02]  /*6200*/  PRMT R21, R11, 0x7770, RZ ;  /* 0x000077700b157816 */ /* 0x000fe400000000ff */
[-C--:B------:R-:W-:Y:S01]  /*6210*/  LEA.HI.X.SX32 R7, R7, R2.reuse, 0x1, P6 ;  /* 0x0000000207077211 */ /* 0x080fe200030f0eff */
[C---:B-1----:R-:W-:Y:S01]  /*6220*/  VIADD R15, R13.reuse, UR6 ;  /* 0x000000060d0f7c36 */ /* 0x042fe20008000000 */
[C---:B------:R-:W-:Y:S01]  /*6230*/  IADD3 R12, P6, R13.reuse, R3, RZ ;  /* 0x000000030d0c7210 */ /* 0x040fe20007fde0ff */
[----:B------:R0:W-:Y:S01]  /*6240*/  @P4 STG.E.U8 desc[UR14][R4.64], R21 ;  /* 0x0000001504004986 */ /* 0x0001e2000c10110e */
[----:B------:R-:W-:Y:S01]  /*6250*/  ISETP.LT.AND P4, PT, R16, UR7, !P0 ;  /* 0x0000000710007c0c */ /* 0x000fe2000c781270 */
[----:B------:R-:W-:Y:S01]  /*6260*/  VIADD R14, R0, 0x3c ;  /* 0x0000003c000e7836 */ /* 0x000fe20000000000 */
[----:B------:R-:W-:Y:S01]  /*6270*/  LEA.HI.X.SX32 R13, R13, R2, 0x1, P6 ;  /* 0x000000020d0d7211 */ /* 0x000fe200030f0eff */
[----:B------:R-:W-:Y:S01]  /*6280*/  VIADD R16, R15, UR6 ;  /* 0x000000060f107c36 */ /* 0x000fe20008000000 */
[----:B------:R1:W-:Y:S01]  /*6290*/  @P3 STG.E.U8 desc[UR14][R6.64], R17 ;  /* 0x0000001106003986 */ /* 0x0003e2000c10110e */
[----:B------:R-:W-:-:S02]  /*62a0*/  PRMT R19, R8, 0x7772, RZ ;  /* 0x0000777208137816 */ /* 0x000fc400000000ff */
[----:B------:R-:W-:Y:S02]  /*62b0*/  ISETP.LT.AND P3, PT, R14, UR7, !P0 ;  /* 0x000000070e007c0c */ /* 0x000fe4000c761270 */
[CC--:B------:R-:W-:Y:S01]  /*62c0*/  IADD3 R14, P6, R15.reuse, R3.reuse, RZ ;  /* 0x000000030f0e7210 */ /* 0x0c0fe20007fde0ff */
[----:B------:R2:W-:Y:S01]  /*62d0*/  @P2 STG.E.U8 desc[UR14][R12.64], R19 ;  /* 0x000000130c002986 */ /* 0x0005e2000c10110e */
[----:B0-----:R-:W-:Y:S01]  /*62e0*/  PRMT R21, R8, 0x7773, RZ ;  /* 0x0000777308157816 */ /* 0x001fe200000000ff */
[C---:B------:R-:W-:Y:S01]  /*62f0*/  VIADD R4, R0.reuse, 0x3d ;  /* 0x0000003d00047836 */ /* 0x040fe20000000000 */
[-C--:B------:R-:W-:Y:S01]  /*6300*/  LEA.HI.X.SX32 R15, R15, R2.reuse, 0x1, P6 ;  /* 0x000000020f0f7211 */ /* 0x080fe200030f0eff */
[----:B------:R-:W-:Y:S01]  /*6310*/  VIADD R8, R0, 0x3e ;  /* 0x0000003e00087836 */ /* 0x000fe20000000000 */
[----:B------:R-:W-:Y:S01]  /*6320*/  PRMT R25, R9, 0x7772, RZ ;  /* 0x0000777209197816 */ /* 0x000fe200000000ff */
[----:B-1----:R-:W-:Y:S01]  /*6330*/  VIADD R7, R16, UR6 ;  /* 0x0000000610077c36 */ /* 0x002fe20008000000 */
[----:B------:R-:W-:Y:S01]  /*6340*/  ISETP.LT.AND P2, PT, R4, UR7, !P0 ;  /* 0x0000000704007c0c */ /* 0x000fe2000c741270 */
[----:B------:R0:W-:Y:S01]  /*6350*/  @P1 STG.E.U8 desc[UR14][R14.64], R21 ;  /* 0x000000150e001986 */ /* 0x0001e2000c10110e */
[-C--:B------:R-:W-:Y:S01]  /*6360*/  IADD3 R4, P6, R16, R3.reuse, RZ ;  /* 0x0000000310047210 */ /* 0x080fe20007fde0ff */
[C---:B------:R-:W-:Y:S01]  /*6370*/  VIADD R17, R7.reuse, UR6 ;  /* 0x0000000607117c36 */ /* 0x040fe20008000000 */
[----:B------:R-:W-:Y:S01]  /*6380*/  IADD3 R6, P1, R7, R3, RZ ;  /* 0x0000000307067210 */ /* 0x000fe20007f3e0ff */
[----:B------:R-:W-:Y:S01]  /*6390*/  VIADD R0, R0, 0x3f ;  /* 0x0000003f00007836 */ /* 0x000fe20000000000 */
[-C--:B------:R-:W-:Y:S01]  /*63a0*/  LEA.HI.X.SX32 R5, R16, R2.reuse, 0x1, P6 ;  /* 0x0000000210057211 */ /* 0x080fe200030f0eff */
[----:B------:R-:W-:Y:S01]  /*63b0*/  VIADD R18, R17, UR6 ;  /* 0x0000000611127c36 */ /* 0x000fe20008000000 */
[----:B------:R-:W-:-:S02]  /*63c0*/  LEA.HI.X.SX32 R7, R7, R2, 0x1, P1 ;  /* 0x0000000207077211 */ /* 0x000fc400008f0eff */
[-C--:B--2---:R-:W-:Y:S01]  /*63d0*/  IADD3 R12, P6, R17, R3.reuse, RZ ;  /* 0x00000003110c7210 */ /* 0x084fe20007fde0ff */
[C---:B------:R-:W-:Y:S01]  /*63e0*/  VIADD R19, R18.reuse, UR6 ;  /* 0x0000000612137c36 */ /* 0x040fe20008000000 */
[----:B------:R-:W-:Y:S01]  /*63f0*/  PRMT R23, R9, 0x7773, RZ ;  /* 0x0000777309177816 */ /* 0x000fe200000000ff */
[----:B------:R1:W-:Y:S01]  /*6400*/  @P5 STG.E.U8 desc[UR14][R4.64], R25 ;  /* 0x0000001904005986 */ /* 0x0003e2000c10110e */
[-C--:B------:R-:W-:Y:S01]  /*6410*/  LEA.HI.X.SX32 R13, R17, R2.reuse, 0x1, P6 ;  /* 0x00000002110d7211 */ /* 0x080fe200030f0eff */
[C---:B------:R-:W-:Y:S01]  /*6420*/  VIADD R20, R19.reuse, UR6 ;  /* 0x0000000613147c36 */ /* 0x040fe20008000000 */
[CC--:B0-----:R-:W-:Y:S01]  /*6430*/  IADD3 R14, P1, R19.reuse, R3.reuse, RZ ;  /* 0x00000003130e7210 */ /* 0x0c1fe20007f3e0ff */
[----:B------:R1:W-:Y:S01]  /*6440*/  @P4 STG.E.U8 desc[UR14][R6.64], R23 ;  /* 0x0000001706004986 */ /* 0x0003e2000c10110e */
[----:B------:R-:W-:Y:S02]  /*6450*/  IADD3 R16, P6, R18, R3, RZ ;  /* 0x0000000312107210 */ /* 0x000fe40007fde0ff */
[----:B------:R-:W-:-:S02]  /*6460*/  LEA.HI.X.SX32 R15, R19, R2, 0x1, P1 ;  /* 0x00000002130f7211 */ /* 0x000fc400008f0eff */
[----:B------:R-:W-:Y:S02]  /*6470*/  ISETP.LT.AND P1, PT, R8, UR7, !P0 ;  /* 0x0000000708007c0c */ /* 0x000fe4000c721270 */
[----:B------:R-:W-:Y:S02]  /*6480*/  ISETP.LT.AND P0, PT, R0, UR7, !P0 ;  /* 0x0000000700007c0c */ /* 0x000fe4000c701270 */
[----:B------:R-:W-:Y:S02]  /*6490*/  LEA.HI.X.SX32 R17, R18, R2, 0x1, P6 ;  /* 0x0000000212117211 */ /* 0x000fe400030f0eff */
[----:B------:R-:W-:Y:S02]  /*64a0*/  IADD3 R18, P6, R20, R3, RZ ;  /* 0x0000000314127210 */ /* 0x000fe40007fde0ff */
[C---:B------:R-:W-:Y:S02]  /*64b0*/  PRMT R21, R10.reuse, 0x7772, RZ ;  /* 0x000077720a157816 */ /* 0x040fe400000000ff */
[----:B------:R-:W-:-:S02]  /*64c0*/  PRMT R9, R10, 0x7773, RZ ;  /* 0x000077730a097816 */ /* 0x000fc400000000ff */
[C---:B------:R-:W-:Y:S01]  /*64d0*/  PRMT R3, R11.reuse, 0x7773, RZ ;  /* 0x000077730b037816 */ /* 0x040fe200000000ff */
[----:B------:R1:W-:Y:S01]  /*64e0*/  @P3 STG.E.U8 desc[UR14][R12.64], R21 ;  /* 0x000000150c003986 */ /* 0x0003e2000c10110e */
[----:B------:R-:W-:Y:S02]  /*64f0*/  PRMT R11, R11, 0x7772, RZ ;  /* 0x000077720b0b7816 */ /* 0x000fe400000000ff */
[----:B------:R-:W-:Y:S01]  /*6500*/  LEA.HI.X.SX32 R19, R20, R2, 0x1, P6 ;  /* 0x0000000214137211 */ /* 0x000fe200030f0eff */
[----:B------:R1:W-:Y:S04]  /*6510*/  @P2 STG.E.U8 desc[UR14][R16.64], R9 ;  /* 0x0000000910002986 */ /* 0x0003e8000c10110e */
[----:B------:R1:W-:Y:S01]  /*6520*/  @P1 STG.E.U8 desc[UR14][R14.64], R11 ;  /* 0x0000000b0e001986 */ /* 0x0003e2000c10110e */
[----:B------:R-:W-:Y:S05]  /*6530*/  @!P0 EXIT ;  /* 0x000000000000894d */ /* 0x000fea0003800000 */
[----:B------:R-:W-:Y:S01]  /*6540*/  STG.E.U8 desc[UR14][R18.64], R3 ;  /* 0x0000000312007986 */ /* 0x000fe2000c10110e */
[----:B------:R-:W-:Y:S05]  /*6550*/  EXIT ;  /* 0x000000000000794d */ /* 0x000fea0003800000 */
.L_x_3:
[----:B------:R-:W-:-:S00]  /*6560*/  BRA `(.L_x_3) ;  /* 0xfffffffc00fc7947 */ /* 0x000fc0000383ffff */
[----:B------:R-:W-:-:S00]  /*6570*/  NOP ;  /* 0x0000000000007918 */ /* 0x000fc00000000000 */
        /* <DEDUP_REMOVED lines=8> */
.L_x_4:


//--------------------- .nv.shared.matmul_kernel  --------------------------
	.section	.nv.shared.matmul_kernel,"aw",@nobits
	.sectionflags	@""
	.align	16
	.zero		1024


//--------------------- .nv.shared.reserved.0     --------------------------
	.section	.nv.shared.reserved.0,"aw",@nobits
	.weak		__nv_reservedSMEM_offset_0_alias
	.size		__nv_reservedSMEM_offset_0_alias, 0, 0
	.other		__nv_reservedSMEM_offset_0_alias,@"STO_CUDA_RESERVED_SHARED STV_DEFAULT"
__nv_reservedSMEM_offset_0_alias:
	.zero		0


//--------------------- .nv.constant0.matmul_kernel --------------------------
	.section	.nv.constant0.matmul_kernel,"a",@progbits
	.sectionflags	@""
	.align	4
.nv.constant0.matmul_kernel:
	.zero		608


//--------------------- SYMBOLS --------------------------

	.type		.nv.reservedSmem.offset0,@object
	.size		.nv.reservedSmem.offset0,0x4
